//
// Generated by NVIDIA NVVM Compiler
//
// Compiler Build ID: CL-36424714
// Cuda compilation tools, release 13.0, V13.0.88
// Based on NVVM 20.0.0
//

.version 9.0
.target sm_100
.address_size 64

	// .globl	_Z4initPdS_S_S_S_PlPiS0_

.visible .entry _Z4initPdS_S_S_S_PlPiS0_(
	.param .u64 .ptr .align 1 _Z4initPdS_S_S_S_PlPiS0__param_0,
	.param .u64 .ptr .align 1 _Z4initPdS_S_S_S_PlPiS0__param_1,
	.param .u64 .ptr .align 1 _Z4initPdS_S_S_S_PlPiS0__param_2,
	.param .u64 .ptr .align 1 _Z4initPdS_S_S_S_PlPiS0__param_3,
	.param .u64 .ptr .align 1 _Z4initPdS_S_S_S_PlPiS0__param_4,
	.param .u64 .ptr .align 1 _Z4initPdS_S_S_S_PlPiS0__param_5,
	.param .u64 .ptr .align 1 _Z4initPdS_S_S_S_PlPiS0__param_6,
	.param .u64 .ptr .align 1 _Z4initPdS_S_S_S_PlPiS0__param_7
)
{
	.reg .pred 	%p<4>;
	.reg .b32 	%r<21>;
	.reg .b64 	%rd<51>;
	.reg .b64 	%fd<26>;

	ld.param.u64 	%rd11, [_Z4initPdS_S_S_S_PlPiS0__param_1];
	ld.param.u64 	%rd12, [_Z4initPdS_S_S_S_PlPiS0__param_2];
	ld.param.u64 	%rd13, [_Z4initPdS_S_S_S_PlPiS0__param_3];
	ld.param.u64 	%rd14, [_Z4initPdS_S_S_S_PlPiS0__param_4];
	ld.param.u64 	%rd15, [_Z4initPdS_S_S_S_PlPiS0__param_5];
	ld.param.u64 	%rd16, [_Z4initPdS_S_S_S_PlPiS0__param_6];
	ld.param.u64 	%rd17, [_Z4initPdS_S_S_S_PlPiS0__param_7];
	cvta.to.global.u64 	%rd18, %rd17;
	cvta.to.global.u64 	%rd19, %rd16;
	cvta.to.global.u64 	%rd20, %rd15;
	cvta.to.global.u64 	%rd21, %rd14;
	cvta.to.global.u64 	%rd22, %rd13;
	cvta.to.global.u64 	%rd23, %rd12;
	cvta.to.global.u64 	%rd24, %rd11;
	mov.u32 	%r11, %ctaid.x;
	mul.wide.u32 	%rd25, %r11, 8;
	add.s64 	%rd26, %rd24, %rd25;
	ld.global.f64 	%fd1, [%rd26];
	add.s64 	%rd27, %rd23, %rd25;
	ld.global.f64 	%fd2, [%rd27];
	add.s64 	%rd28, %rd22, %rd25;
	ld.global.f64 	%fd3, [%rd28];
	add.s64 	%rd29, %rd21, %rd25;
	ld.global.f64 	%fd4, [%rd29];
	add.s64 	%rd30, %rd20, %rd25;
	ld.global.u64 	%rd31, [%rd30];
	mul.wide.u32 	%rd32, %r11, 4;
	add.s64 	%rd33, %rd19, %rd32;
	ld.global.u32 	%r1, [%rd33];
	add.s64 	%rd34, %rd18, %rd25;
	ld.global.u64 	%rd1, [%rd34];
	shr.s64 	%rd35, %rd31, 63;
	shr.u64 	%rd36, %rd35, 54;
	add.s64 	%rd37, %rd31, %rd36;
	cvt.u32.u64 	%r12, %rd37;
	mov.b64 	%rd38, 4294966272;
	cvt.u32.u64 	%r13, %rd38;
	and.b32  	%r14, %r12, %r13;
	cvt.u32.u64 	%r15, %rd31;
	sub.s32 	%r2, %r15, %r14;
	shr.s64 	%rd2, %rd37, 10;
	cvt.u32.u64 	%r3, %rd2;
	mov.u32 	%r4, %tid.x;
	setp.ge.u32 	%p1, %r4, %r2;
	@%p1 bra 	$L__BB0_2;
	mad.lo.s32 	%r20, %r4, %r3, %r4;
	cvt.u64.u32 	%rd41, %r20;
	cvt.s64.s32 	%rd42, %rd2;
	add.s64 	%rd43, %rd42, %rd41;
	add.s64 	%rd49, %rd43, 1;
	bra.uni 	$L__BB0_3;
$L__BB0_2:
	mad.lo.s32 	%r20, %r4, %r3, %r2;
	cvt.u64.u32 	%rd39, %r20;
	cvt.s64.s32 	%rd40, %rd2;
	add.s64 	%rd49, %rd40, %rd39;
$L__BB0_3:
	cvt.s64.s32 	%rd50, %r20;
	setp.le.s64 	%p2, %rd49, %rd50;
	@%p2 bra 	$L__BB0_6;
	ld.param.u64 	%rd48, [_Z4initPdS_S_S_S_PlPiS0__param_0];
	add.s32 	%r8, %r1, 2;
	mul.f64 	%fd7, %fd4, 0d4008000000000000;
	mul.f64 	%fd5, %fd4, %fd7;
	mul.f64 	%fd8, %fd4, 0d402921FB54442D18;
	mul.f64 	%fd6, %fd4, %fd8;
	cvta.to.global.u64 	%rd7, %rd48;
$L__BB0_5:
	div.s32 	%r16, %r20, %r8;
	mul.lo.s32 	%r17, %r16, %r8;
	sub.s32 	%r18, %r20, %r17;
	mul.wide.s32 	%rd44, %r16, %r16;
	cvt.rn.f64.u64 	%fd9, %rd44;
	mul.f64 	%fd10, %fd3, %fd9;
	mul.f64 	%fd11, %fd3, %fd10;
	div.rn.f64 	%fd12, %fd11, %fd5;
	mov.f64 	%fd13, 0d3FF0000000000000;
	sub.f64 	%fd14, %fd13, %fd12;
	mul.f64 	%fd15, %fd14, 0d4008000000000000;
	mul.f64 	%fd16, %fd15, 0d4010000000000000;
	mul.f64 	%fd17, %fd16, 0d400921FB54442D18;
	mul.f64 	%fd18, %fd17, 0d3E7AD7F29ABCAF48;
	cvt.rn.f64.s32 	%fd19, %r18;
	fma.rn.f64 	%fd20, %fd2, %fd19, %fd1;
	mul.f64 	%fd21, %fd20, %fd18;
	cvt.rn.f64.s32 	%fd22, %r16;
	mul.f64 	%fd23, %fd21, %fd22;
	mul.f64 	%fd24, %fd3, %fd23;
	div.rn.f64 	%fd25, %fd24, %fd6;
	add.s64 	%rd45, %rd50, %rd1;
	shl.b64 	%rd46, %rd45, 3;
	add.s64 	%rd47, %rd7, %rd46;
	st.global.f64 	[%rd47], %fd25;
	add.s32 	%r20, %r20, 1;
	cvt.s64.s32 	%rd50, %r20;
	setp.gt.s64 	%p3, %rd49, %rd50;
	@%p3 bra 	$L__BB0_5;
$L__BB0_6:
	ret;

}
	// .globl	_Z3runPdS_S_PlS0_PiS1_S0_S_
.visible .entry _Z3runPdS_S_PlS0_PiS1_S0_S_(
	.param .u64 .ptr .align 1 _Z3runPdS_S_PlS0_PiS1_S0_S__param_0,
	.param .u64 .ptr .align 1 _Z3runPdS_S_PlS0_PiS1_S0_S__param_1,
	.param .u64 .ptr .align 1 _Z3runPdS_S_PlS0_PiS1_S0_S__param_2,
	.param .u64 .ptr .align 1 _Z3runPdS_S_PlS0_PiS1_S0_S__param_3,
	.param .u64 .ptr .align 1 _Z3runPdS_S_PlS0_PiS1_S0_S__param_4,
	.param .u64 .ptr .align 1 _Z3runPdS_S_PlS0_PiS1_S0_S__param_5,
	.param .u64 .ptr .align 1 _Z3runPdS_S_PlS0_PiS1_S0_S__param_6,
	.param .u64 .ptr .align 1 _Z3runPdS_S_PlS0_PiS1_S0_S__param_7,
	.param .u64 .ptr .align 1 _Z3runPdS_S_PlS0_PiS1_S0_S__param_8
)
{
	.reg .pred 	%p<20>;
	.reg .b32 	%r<51>;
	.reg .b64 	%rd<76>;
	.reg .b64 	%fd<38>;

	ld.param.u64 	%rd13, [_Z3runPdS_S_PlS0_PiS1_S0_S__param_0];
	ld.param.u64 	%rd14, [_Z3runPdS_S_PlS0_PiS1_S0_S__param_1];
	ld.param.u64 	%rd15, [_Z3runPdS_S_PlS0_PiS1_S0_S__param_2];
	ld.param.u64 	%rd16, [_Z3runPdS_S_PlS0_PiS1_S0_S__param_3];
	ld.param.u64 	%rd17, [_Z3runPdS_S_PlS0_PiS1_S0_S__param_4];
	ld.param.u64 	%rd18, [_Z3runPdS_S_PlS0_PiS1_S0_S__param_5];
	ld.param.u64 	%rd19, [_Z3runPdS_S_PlS0_PiS1_S0_S__param_6];
	ld.param.u64 	%rd20, [_Z3runPdS_S_PlS0_PiS1_S0_S__param_7];
	ld.param.u64 	%rd21, [_Z3runPdS_S_PlS0_PiS1_S0_S__param_8];
	cvta.to.global.u64 	%rd1, %rd13;
	cvta.to.global.u64 	%rd2, %rd21;
	cvta.to.global.u64 	%rd22, %rd20;
	cvta.to.global.u64 	%rd23, %rd19;
	cvta.to.global.u64 	%rd24, %rd18;
	cvta.to.global.u64 	%rd25, %rd17;
	cvta.to.global.u64 	%rd26, %rd16;
	cvta.to.global.u64 	%rd27, %rd15;
	cvta.to.global.u64 	%rd28, %rd14;
	mov.u32 	%r29, %ctaid.x;
	mul.wide.u32 	%rd29, %r29, 8;
	add.s64 	%rd30, %rd28, %rd29;
	ld.global.f64 	%fd1, [%rd30];
	add.s64 	%rd31, %rd27, %rd29;
	ld.global.f64 	%fd2, [%rd31];
	add.s64 	%rd32, %rd26, %rd29;
	ld.global.u64 	%rd3, [%rd32];
	add.s64 	%rd33, %rd25, %rd29;
	ld.global.u64 	%rd34, [%rd33];
	mul.wide.u32 	%rd35, %r29, 4;
	add.s64 	%rd36, %rd24, %rd35;
	ld.global.u32 	%r1, [%rd36];
	add.s64 	%rd37, %rd23, %rd35;
	ld.global.s32 	%rd5, [%rd37];
	add.s64 	%rd38, %rd22, %rd29;
	ld.global.u64 	%rd6, [%rd38];
	shr.s64 	%rd39, %rd34, 63;
	shr.u64 	%rd40, %rd39, 54;
	add.s64 	%rd41, %rd34, %rd40;
	cvt.u32.u64 	%r30, %rd41;
	mov.b64 	%rd42, 4294966272;
	cvt.u32.u64 	%r31, %rd42;
	and.b32  	%r32, %r30, %r31;
	cvt.u32.u64 	%r33, %rd34;
	sub.s32 	%r2, %r33, %r32;
	shr.u64 	%rd43, %rd41, 10;
	cvt.u32.u64 	%r3, %rd43;
	mov.u32 	%r4, %tid.x;
	setp.ge.u32 	%p1, %r4, %r2;
	@%p1 bra 	$L__BB1_2;
	mad.lo.s32 	%r45, %r4, %r3, %r4;
	add.s32 	%r34, %r3, %r45;
	add.s32 	%r46, %r34, 1;
	bra.uni 	$L__BB1_3;
$L__BB1_2:
	mad.lo.s32 	%r45, %r4, %r3, %r2;
	add.s32 	%r46, %r45, %r3;
$L__BB1_3:
	setp.lt.s64 	%p2, %rd3, 1;
	@%p2 bra 	$L__BB1_22;
	cvt.u32.u64 	%r35, %rd5;
	add.s32 	%r12, %r35, 2;
	add.s32 	%r13, %r35, 1;
	add.s32 	%r14, %r1, 1;
	sub.s32 	%r37, %r46, %r45;
	and.b32  	%r15, %r37, 3;
	cvt.s64.s32 	%rd45, %r45;
	add.s64 	%rd46, %rd6, %rd45;
	shl.b64 	%rd47, %rd46, 3;
	add.s64 	%rd7, %rd1, %rd47;
	add.s64 	%rd8, %rd2, %rd47;
	sub.s32 	%r16, %r45, %r46;
	add.s64 	%rd9, %rd1, 16;
	add.s64 	%rd10, %rd2, 16;
	mov.b64 	%rd75, 0;
$L__BB1_5:
	setp.ge.s32 	%p3, %r45, %r46;
	@%p3 bra 	$L__BB1_13;
	setp.eq.s32 	%p4, %r15, 0;
	mov.u32 	%r47, %r45;
	@%p4 bra 	$L__BB1_10;
	add.s32 	%r47, %r45, 1;
	setp.eq.s32 	%p5, %r15, 1;
	ld.global.f64 	%fd3, [%rd7];
	st.global.f64 	[%rd8], %fd3;
	@%p5 bra 	$L__BB1_10;
	add.s32 	%r47, %r45, 2;
	setp.eq.s32 	%p6, %r15, 2;
	ld.global.f64 	%fd4, [%rd7+8];
	st.global.f64 	[%rd8+8], %fd4;
	@%p6 bra 	$L__BB1_10;
	add.s32 	%r47, %r45, 3;
	ld.global.f64 	%fd5, [%rd7+16];
	st.global.f64 	[%rd8+16], %fd5;
$L__BB1_10:
	setp.gt.u32 	%p7, %r16, -4;
	@%p7 bra 	$L__BB1_13;
	sub.s32 	%r48, %r47, %r46;
$L__BB1_12:
	cvt.s64.s32 	%rd48, %r47;
	add.s64 	%rd49, %rd6, %rd48;
	shl.b64 	%rd50, %rd49, 3;
	add.s64 	%rd51, %rd9, %rd50;
	add.s64 	%rd52, %rd10, %rd50;
	ld.global.f64 	%fd6, [%rd51+-16];
	st.global.f64 	[%rd52+-16], %fd6;
	ld.global.f64 	%fd7, [%rd51+-8];
	st.global.f64 	[%rd52+-8], %fd7;
	ld.global.f64 	%fd8, [%rd51];
	st.global.f64 	[%rd52], %fd8;
	ld.global.f64 	%fd9, [%rd51+8];
	st.global.f64 	[%rd52+8], %fd9;
	add.s32 	%r47, %r47, 4;
	add.s32 	%r48, %r48, 4;
	setp.ne.s32 	%p8, %r48, 0;
	@%p8 bra 	$L__BB1_12;
$L__BB1_13:
	setp.ge.s32 	%p9, %r45, %r46;
	bar.sync 	0;
	@%p9 bra 	$L__BB1_21;
	mov.u32 	%r50, %r45;
$L__BB1_15:
	div.s32 	%r38, %r50, %r12;
	mul.lo.s32 	%r39, %r38, %r12;
	sub.s32 	%r40, %r50, %r39;
	setp.eq.s32 	%p10, %r40, 0;
	setp.eq.s32 	%p11, %r40, %r13;
	or.pred  	%p12, %p10, %p11;
	@%p12 bra 	$L__BB1_20;
	setp.eq.s32 	%p13, %r38, 0;
	setp.eq.s32 	%p14, %r38, %r14;
	or.pred  	%p15, %p13, %p14;
	@%p15 bra 	$L__BB1_20;
	setp.ne.s32 	%p16, %r38, 1;
	@%p16 bra 	$L__BB1_19;
	cvt.s64.s32 	%rd66, %r50;
	add.s64 	%rd67, %rd66, %rd5;
	add.s64 	%rd68, %rd6, %rd67;
	shl.b64 	%rd69, %rd68, 3;
	add.s64 	%rd70, %rd2, %rd69;
	ld.global.f64 	%fd25, [%rd70+16];
	add.s64 	%rd71, %rd6, %rd66;
	shl.b64 	%rd72, %rd71, 3;
	add.s64 	%rd73, %rd2, %rd72;
	ld.global.f64 	%fd26, [%rd73];
	mul.f64 	%fd27, %fd26, 0dC010000000000000;
	fma.rn.f64 	%fd28, %fd25, 0d4000000000000000, %fd27;
	ld.global.f64 	%fd29, [%rd73+8];
	add.f64 	%fd30, %fd26, %fd26;
	sub.f64 	%fd31, %fd29, %fd30;
	ld.global.f64 	%fd32, [%rd73+-8];
	add.f64 	%fd33, %fd32, %fd31;
	mul.f64 	%fd34, %fd2, %fd33;
	fma.rn.f64 	%fd35, %fd1, %fd28, %fd34;
	add.s64 	%rd74, %rd1, %rd72;
	ld.global.f64 	%fd36, [%rd74];
	add.f64 	%fd37, %fd36, %fd35;
	st.global.f64 	[%rd74], %fd37;
	bra.uni 	$L__BB1_20;
$L__BB1_19:
	cvt.s64.s32 	%rd53, %r50;
	add.s64 	%rd54, %rd53, %rd5;
	add.s64 	%rd55, %rd6, %rd54;
	shl.b64 	%rd56, %rd55, 3;
	add.s64 	%rd57, %rd2, %rd56;
	ld.global.f64 	%fd10, [%rd57+16];
	mul.lo.s32 	%r41, %r50, %r50;
	add.s32 	%r42, %r41, 1;
	setp.lt.u32 	%p17, %r42, 3;
	sub.s32 	%r43, -2, %r41;
	selp.b32 	%r44, %r43, -2, %p17;
	cvt.rn.f64.s32 	%fd11, %r44;
	add.s64 	%rd58, %rd6, %rd53;
	shl.b64 	%rd59, %rd58, 3;
	add.s64 	%rd60, %rd2, %rd59;
	ld.global.f64 	%fd12, [%rd60];
	fma.rn.f64 	%fd13, %fd12, %fd11, %fd10;
	sub.s64 	%rd61, %rd53, %rd5;
	add.s64 	%rd62, %rd6, %rd61;
	shl.b64 	%rd63, %rd62, 3;
	add.s64 	%rd64, %rd2, %rd63;
	ld.global.f64 	%fd14, [%rd64+-16];
	add.f64 	%fd15, %fd14, %fd13;
	ld.global.f64 	%fd16, [%rd60+8];
	add.f64 	%fd17, %fd12, %fd12;
	sub.f64 	%fd18, %fd16, %fd17;
	ld.global.f64 	%fd19, [%rd60+-8];
	add.f64 	%fd20, %fd19, %fd18;
	mul.f64 	%fd21, %fd2, %fd20;
	fma.rn.f64 	%fd22, %fd1, %fd15, %fd21;
	add.s64 	%rd65, %rd1, %rd59;
	ld.global.f64 	%fd23, [%rd65];
	add.f64 	%fd24, %fd23, %fd22;
	st.global.f64 	[%rd65], %fd24;
$L__BB1_20:
	add.s32 	%r50, %r50, 1;
	setp.ne.s32 	%p18, %r50, %r46;
	@%p18 bra 	$L__BB1_15;
$L__BB1_21:
	add.s64 	%rd75, %rd75, 1;
	bar.sync 	0;
	setp.ne.s64 	%p19, %rd75, %rd3;
	@%p19 bra 	$L__BB1_5;
$L__BB1_22:
	ret;

}


// ===== COMPILED SASS (sm_100) =====

	.target	sm_100

	.elftype	@"ET_EXEC"


//--------------------- .note.nv.tkinfo           --------------------------
	.section	.note.nv.tkinfo,"",@"SHT_NOTE"
	.sectionflags	@"SHF_NOTE_NV_TKINFO"
	.tkinfo
        /*0018*/ 	.word	0x00000002
        /*0030*/ 	.string	""
        /*0030*/ 	.string	"ptxas"
        /*0030*/ 	.string	"Cuda compilation tools, release 13.0, V13.0.88"
        /*0030*/ 	.string	"Build cuda_13.0.r13.0/compiler.36424714_0"
        /*0030*/ 	.string	"-arch sm_100 -m 64 "



//--------------------- .note.nv.cuinfo           --------------------------
	.section	.note.nv.cuinfo,"",@"SHT_NOTE"
	.sectionflags	@"SHF_NOTE_NV_CUINFO"
        /*0018*/ 	.short	0x0002
        /*001a*/ 	.short	0x0064
        /*001c*/ 	.short	0x0082
	.zero		2


//--------------------- .nv.info                  --------------------------
	.section	.nv.info,"",@"SHT_CUDA_INFO"
	.align	4


	//----- nvinfo : EIATTR_REGCOUNT
	.align		4
        /*0000*/ 	.byte	0x04, 0x2f
        /*0002*/ 	.short	(.L_1 - .L_0)
	.align		4
.L_0:
        /*0004*/ 	.word	index@(_Z4initPdS_S_S_S_PlPiS0_)
        /*0008*/ 	.word	0x00000028


	//----- nvinfo : EIATTR_FRAME_SIZE
	.align		4
.L_1:
        /*000c*/ 	.byte	0x04, 0x11
        /*000e*/ 	.short	(.L_3 - .L_2)
	.align		4
.L_2:
        /*0010*/ 	.word	index@($__internal_0_$__cuda_sm20_div_rn_f64_full)
        /*0014*/ 	.word	0x00000000


	//----- nvinfo : EIATTR_FRAME_SIZE
	.align		4
.L_3:
        /*0018*/ 	.byte	0x04, 0x11
        /*001a*/ 	.short	(.L_5 - .L_4)
	.align		4
.L_4:
        /*001c*/ 	.word	index@(_Z4initPdS_S_S_S_PlPiS0_)
        /*0020*/ 	.word	0x00000000


	//----- nvinfo : EIATTR_REGCOUNT
	.align		4
.L_5:
        /*0024*/ 	.byte	0x04, 0x2f
        /*0026*/ 	.short	(.L_7 - .L_6)
	.align		4
.L_6:
        /*0028*/ 	.word	index@(_Z3runPdS_S_PlS0_PiS1_S0_S_)
        /*002c*/ 	.word	0x0000001f


	//----- nvinfo : EIATTR_FRAME_SIZE
	.align		4
.L_7:
        /*0030*/ 	.byte	0x04, 0x11
        /*0032*/ 	.short	(.L_9 - .L_8)
	.align		4
.L_8:
        /*0034*/ 	.word	index@(_Z3runPdS_S_PlS0_PiS1_S0_S_)
        /*0038*/ 	.word	0x00000000


	//----- nvinfo : EIATTR_MIN_STACK_SIZE
	.align		4
.L_9:
        /*003c*/ 	.byte	0x04, 0x12
        /*003e*/ 	.short	(.L_11 - .L_10)
	.align		4
.L_10:
        /*0040*/ 	.word	index@(_Z3runPdS_S_PlS0_PiS1_S0_S_)
        /*0044*/ 	.word	0x00000000


	//----- nvinfo : EIATTR_MIN_STACK_SIZE
	.align		4
.L_11:
        /*0048*/ 	.byte	0x04, 0x12
        /*004a*/ 	.short	(.L_13 - .L_12)
	.align		4
.L_12:
        /*004c*/ 	.word	index@(_Z4initPdS_S_S_S_PlPiS0_)
        /*0050*/ 	.word	0x00000000
.L_13:


//--------------------- .nv.compat                --------------------------
	.section	.nv.compat,"",@"SHT_CUDA_COMPAT_INFO"
	.align	4
        /*0000*/ 	.byte	0x02, 0x09, 0x00, 0x00, 0x02, 0x02, 0x01, 0x00, 0x02, 0x05, 0x05, 0x00, 0x03, 0x07, 0x01, 0x01
        /*0010*/ 	.byte	0x02, 0x03, 0x00, 0x00, 0x02, 0x06, 0x01, 0x00, 0x04, 0x0b, 0x08, 0x00, 0x01, 0x00, 0x00, 0x00
        /*0020*/ 	.byte	0x00, 0x00, 0x00, 0x00


//--------------------- .nv.info._Z3runPdS_S_PlS0_PiS1_S0_S_ --------------------------
	.section	.nv.info._Z3runPdS_S_PlS0_PiS1_S0_S_,"",@"SHT_CUDA_INFO"
	.sectionflags	@""
	.align	4


	//----- nvinfo : EIATTR_CUDA_API_VERSION
	.align		4
        /*0000*/ 	.byte	0x04, 0x37
        /*0002*/ 	.short	(.L_15 - .L_14)
.L_14:
        /*0004*/ 	.word	0x00000082


	//----- nvinfo : EIATTR_KPARAM_INFO
	.align		4
.L_15:
        /*0008*/ 	.byte	0x04, 0x17
        /*000a*/ 	.short	(.L_17 - .L_16)
.L_16:
        /*000c*/ 	.word	0x00000000
        /*0010*/ 	.short	0x0008
        /*0012*/ 	.short	0x0040
        /*0014*/ 	.byte	0x00, 0xf5, 0x21, 0x00


	//----- nvinfo : EIATTR_KPARAM_INFO
	.align		4
.L_17:
        /*0018*/ 	.byte	0x04, 0x17
        /*001a*/ 	.short	(.L_19 - .L_18)
.L_18:
        /*001c*/ 	.word	0x00000000
        /*0020*/ 	.short	0x0007
        /*0022*/ 	.short	0x0038
        /*0024*/ 	.byte	0x00, 0xf5, 0x21, 0x00


	//----- nvinfo : EIATTR_KPARAM_INFO
	.align		4
.L_19:
        /*0028*/ 	.byte	0x04, 0x17
        /*002a*/ 	.short	(.L_21 - .L_20)
.L_20:
        /*002c*/ 	.word	0x00000000
        /*0030*/ 	.short	0x0006
        /*0032*/ 	.short	0x0030
        /*0034*/ 	.byte	0x00, 0xf5, 0x21, 0x00


	//----- nvinfo : EIATTR_KPARAM_INFO
	.align		4
.L_21:
        /*0038*/ 	.byte	0x04, 0x17
        /*003a*/ 	.short	(.L_23 - .L_22)
.L_22:
        /*003c*/ 	.word	0x00000000
        /*0040*/ 	.short	0x0005
        /*0042*/ 	.short	0x0028
        /*0044*/ 	.byte	0x00, 0xf5, 0x21, 0x00


	//----- nvinfo : EIATTR_KPARAM_INFO
	.align		4
.L_23:
        /*0048*/ 	.byte	0x04, 0x17
        /*004a*/ 	.short	(.L_25 - .L_24)
.L_24:
        /*004c*/ 	.word	0x00000000
        /*0050*/ 	.short	0x0004
        /*0052*/ 	.short	0x0020
        /*0054*/ 	.byte	0x00, 0xf5, 0x21, 0x00


	//----- nvinfo : EIATTR_KPARAM_INFO
	.align		4
.L_25:
        /*0058*/ 	.byte	0x04, 0x17
        /*005a*/ 	.short	(.L_27 - .L_26)
.L_26:
        /*005c*/ 	.word	0x00000000
        /*0060*/ 	.short	0x0003
        /*0062*/ 	.short	0x0018
        /*0064*/ 	.byte	0x00, 0xf5, 0x21, 0x00


	//----- nvinfo : EIATTR_KPARAM_INFO
	.align		4
.L_27:
        /*0068*/ 	.byte	0x04, 0x17
        /*006a*/ 	.short	(.L_29 - .L_28)
.L_28:
        /*006c*/ 	.word	0x00000000
        /*0070*/ 	.short	0x0002
        /*0072*/ 	.short	0x0010
        /*0074*/ 	.byte	0x00, 0xf5, 0x21, 0x00


	//----- nvinfo : EIATTR_KPARAM_INFO
	.align		4
.L_29:
        /*0078*/ 	.byte	0x04, 0x17
        /*007a*/ 	.short	(.L_31 - .L_30)
.L_30:
        /*007c*/ 	.word	0x00000000
        /*0080*/ 	.short	0x0001
        /*0082*/ 	.short	0x0008
        /*0084*/ 	.byte	0x00, 0xf5, 0x21, 0x00


	//----- nvinfo : EIATTR_KPARAM_INFO
	.align		4
.L_31:
        /*0088*/ 	.byte	0x04, 0x17
        /*008a*/ 	.short	(.L_33 - .L_32)
.L_32:
        /*008c*/ 	.word	0x00000000
        /*0090*/ 	.short	0x0000
        /*0092*/ 	.short	0x0000
        /*0094*/ 	.byte	0x00, 0xf5, 0x21, 0x00


	//----- nvinfo : EIATTR_SPARSE_MMA_MASK
	.align		4
.L_33:
        /*0098*/ 	.byte	0x03, 0x50
        /*009a*/ 	.short	0x0000


	//----- nvinfo : EIATTR_MAXREG_COUNT
	.align		4
        /*009c*/ 	.byte	0x03, 0x1b
        /*009e*/ 	.short	0x00ff


	//----- nvinfo : EIATTR_NUM_BARRIERS
	.align		4
        /*00a0*/ 	.byte	0x02, 0x4c
        /*00a2*/ 	.byte	0x01
	.zero		1


	//----- nvinfo : EIATTR_MERCURY_ISA_VERSION
	.align		4
        /*00a4*/ 	.byte	0x03, 0x5f
        /*00a6*/ 	.short	0x0101


	//----- nvinfo : EIATTR_VRC_CTA_INIT_COUNT
	.align		4
        /*00a8*/ 	.byte	0x02, 0x4a
	.zero		1
	.zero		1


	//----- nvinfo : EIATTR_EXIT_INSTR_OFFSETS
	.align		4
        /*00ac*/ 	.byte	0x04, 0x1c
        /*00ae*/ 	.short	(.L_35 - .L_34)


	//   ....[0]....
.L_34:
        /*00b0*/ 	.word	0x00000150


	//   ....[1]....
        /*00b4*/ 	.word	0x00000f00


	//----- nvinfo : EIATTR_CRS_STACK_SIZE
	.align		4
.L_35:
        /*00b8*/ 	.byte	0x04, 0x1e
        /*00ba*/ 	.short	(.L_37 - .L_36)
.L_36:
        /*00bc*/ 	.word	0x00000000


	//----- nvinfo : EIATTR_CBANK_PARAM_SIZE
	.align		4
.L_37:
        /*00c0*/ 	.byte	0x03, 0x19
        /*00c2*/ 	.short	0x0048


	//----- nvinfo : EIATTR_PARAM_CBANK
	.align		4
        /*00c4*/ 	.byte	0x04, 0x0a
        /*00c6*/ 	.short	(.L_39 - .L_38)
	.align		4
.L_38:
        /*00c8*/ 	.word	index@(.nv.constant0._Z3runPdS_S_PlS0_PiS1_S0_S_)
        /*00cc*/ 	.short	0x0380
        /*00ce*/ 	.short	0x0048


	//----- nvinfo : EIATTR_SW_WAR
	.align		4
.L_39:
        /*00d0*/ 	.byte	0x04, 0x36
        /*00d2*/ 	.short	(.L_41 - .L_40)
.L_40:
        /*00d4*/ 	.word	0x00000008
.L_41:


//--------------------- .nv.info._Z4initPdS_S_S_S_PlPiS0_ --------------------------
	.section	.nv.info._Z4initPdS_S_S_S_PlPiS0_,"",@"SHT_CUDA_INFO"
	.sectionflags	@""
	.align	4


	//----- nvinfo : EIATTR_CUDA_API_VERSION
	.align		4
        /*0000*/ 	.byte	0x04, 0x37
        /*0002*/ 	.short	(.L_43 - .L_42)
.L_42:
        /*0004*/ 	.word	0x00000082


	//----- nvinfo : EIATTR_KPARAM_INFO
	.align		4
.L_43:
        /*0008*/ 	.byte	0x04, 0x17
        /*000a*/ 	.short	(.L_45 - .L_44)
.L_44:
        /*000c*/ 	.word	0x00000000
        /*0010*/ 	.short	0x0007
        /*0012*/ 	.short	0x0038
        /*0014*/ 	.byte	0x00, 0xf5, 0x21, 0x00


	//----- nvinfo : EIATTR_KPARAM_INFO
	.align		4
.L_45:
        /*0018*/ 	.byte	0x04, 0x17
        /*001a*/ 	.short	(.L_47 - .L_46)
.L_46:
        /*001c*/ 	.word	0x00000000
        /*0020*/ 	.short	0x0006
        /*0022*/ 	.short	0x0030
        /*0024*/ 	.byte	0x00, 0xf5, 0x21, 0x00


	//----- nvinfo : EIATTR_KPARAM_INFO
	.align		4
.L_47:
        /*0028*/ 	.byte	0x04, 0x17
        /*002a*/ 	.short	(.L_49 - .L_48)
.L_48:
        /*002c*/ 	.word	0x00000000
        /*0030*/ 	.short	0x0005
        /*0032*/ 	.short	0x0028
        /*0034*/ 	.byte	0x00, 0xf5, 0x21, 0x00


	//----- nvinfo : EIATTR_KPARAM_INFO
	.align		4
.L_49:
        /*0038*/ 	.byte	0x04, 0x17
        /*003a*/ 	.short	(.L_51 - .L_50)
.L_50:
        /*003c*/ 	.word	0x00000000
        /*0040*/ 	.short	0x0004
        /*0042*/ 	.short	0x0020
        /*0044*/ 	.byte	0x00, 0xf5, 0x21, 0x00


	//----- nvinfo : EIATTR_KPARAM_INFO
	.align		4
.L_51:
        /*0048*/ 	.byte	0x04, 0x17
        /*004a*/ 	.short	(.L_53 - .L_52)
.L_52:
        /*004c*/ 	.word	0x00000000
        /*0050*/ 	.short	0x0003
        /*0052*/ 	.short	0x0018
        /*0054*/ 	.byte	0x00, 0xf5, 0x21, 0x00


	//----- nvinfo : EIATTR_KPARAM_INFO
	.align		4
.L_53:
        /*0058*/ 	.byte	0x04, 0x17
        /*005a*/ 	.short	(.L_55 - .L_54)
.L_54:
        /*005c*/ 	.word	0x00000000
        /*0060*/ 	.short	0x0002
        /*0062*/ 	.short	0x0010
        /*0064*/ 	.byte	0x00, 0xf5, 0x21, 0x00


	//----- nvinfo : EIATTR_KPARAM_INFO
	.align		4
.L_55:
        /*0068*/ 	.byte	0x04, 0x17
        /*006a*/ 	.short	(.L_57 - .L_56)
.L_56:
        /*006c*/ 	.word	0x00000000
        /*0070*/ 	.short	0x0001
        /*0072*/ 	.short	0x0008
        /*0074*/ 	.byte	0x00, 0xf5, 0x21, 0x00


	//----- nvinfo : EIATTR_KPARAM_INFO
	.align		4
.L_57:
        /*0078*/ 	.byte	0x04, 0x17
        /*007a*/ 	.short	(.L_59 - .L_58)
.L_58:
        /*007c*/ 	.word	0x00000000
        /*0080*/ 	.short	0x0000
        /*0082*/ 	.short	0x0000
        /*0084*/ 	.byte	0x00, 0xf5, 0x21, 0x00


	//----- nvinfo : EIATTR_SPARSE_MMA_MASK
	.align		4
.L_59:
        /*0088*/ 	.byte	0x03, 0x50
        /*008a*/ 	.short	0x0000


	//----- nvinfo : EIATTR_MAXREG_COUNT
	.align		4
        /*008c*/ 	.byte	0x03, 0x1b
        /*008e*/ 	.short	0x00ff


	//----- nvinfo : EIATTR_MERCURY_ISA_VERSION
	.align		4
        /*0090*/ 	.byte	0x03, 0x5f
        /*0092*/ 	.short	0x0101


	//----- nvinfo : EIATTR_VRC_CTA_INIT_COUNT
	.align		4
        /*0094*/ 	.byte	0x02, 0x4a
	.zero		1
	.zero		1


	//----- nvinfo : EIATTR_EXIT_INSTR_OFFSETS
	.align		4
        /*0098*/ 	.byte	0x04, 0x1c
        /*009a*/ 	.short	(.L_61 - .L_60)


	//   ....[0]....
.L_60:
        /*009c*/ 	.word	0x000001f0


	//   ....[1]....
        /*00a0*/ 	.word	0x000009b0


	//----- nvinfo : EIATTR_CRS_STACK_SIZE
	.align		4
.L_61:
        /*00a4*/ 	.byte	0x04, 0x1e
        /*00a6*/ 	.short	(.L_63 - .L_62)
.L_62:
        /*00a8*/ 	.word	0x00000000


	//----- nvinfo : EIATTR_CBANK_PARAM_SIZE
	.align		4
.L_63:
        /*00ac*/ 	.byte	0x03, 0x19
        /*00ae*/ 	.short	0x0040


	//----- nvinfo : EIATTR_PARAM_CBANK
	.align		4
        /*00b0*/ 	.byte	0x04, 0x0a
        /*00b2*/ 	.short	(.L_65 - .L_64)
	.align		4
.L_64:
        /*00b4*/ 	.word	index@(.nv.constant0._Z4initPdS_S_S_S_PlPiS0_)
        /*00b8*/ 	.short	0x0380
        /*00ba*/ 	.short	0x0040


	//----- nvinfo : EIATTR_SW_WAR
	.align		4
.L_65:
        /*00bc*/ 	.byte	0x04, 0x36
        /*00be*/ 	.short	(.L_67 - .L_66)
.L_66:
        /*00c0*/ 	.word	0x00000008
.L_67:


//--------------------- .nv.callgraph             --------------------------
	.section	.nv.callgraph,"",@"SHT_CUDA_CALLGRAPH"
	.align	4
	.sectionentsize	8
	.align		4
        /*0000*/ 	.word	0x00000000
	.align		4
        /*0004*/ 	.word	0xffffffff
	.align		4
        /*0008*/ 	.word	0x00000000
	.align		4
        /*000c*/ 	.word	0xfffffffe
	.align		4
        /*0010*/ 	.word	0x00000000
	.align		4
        /*0014*/ 	.word	0xfffffffd
	.align		4
        /*0018*/ 	.word	0x00000000
	.align		4
        /*001c*/ 	.word	0xfffffffc


//--------------------- .text._Z3runPdS_S_PlS0_PiS1_S0_S_ --------------------------
	.section	.text._Z3runPdS_S_PlS0_PiS1_S0_S_,"ax",@progbits
	.align	128
        .global         _Z3runPdS_S_PlS0_PiS1_S0_S_
        .type           _Z3runPdS_S_PlS0_PiS1_S0_S_,@function
        .size           _Z3runPdS_S_PlS0_PiS1_S0_S_,(.L_x_25 - _Z3runPdS_S_PlS0_PiS1_S0_S_)
        .other          _Z3runPdS_S_PlS0_PiS1_S0_S_,@"STO_CUDA_ENTRY STV_DEFAULT"
_Z3runPdS_S_PlS0_PiS1_S0_S_:
.text._Z3runPdS_S_PlS0_PiS1_S0_S_:
[----:B------:R-:W-:Y:S01]  /*0000*/  LDC R1, c[0x0][0x37c] ;  /* 0x0000df00ff017b82 */ /* 0x000fe20000000800 */
[----:B------:R-:W0:Y:S07]  /*0010*/  S2R R0, SR_CTAID.X ;  /* 0x0000000000007919 */ /* 0x000e2e0000002500 */
[----:B------:R-:W0:Y:S01]  /*0020*/  LDC.64 R4, c[0x0][0x398] ;  /* 0x0000e600ff047b82 */ /* 0x000e220000000a00 */
[----:B------:R-:W1:Y:S07]  /*0030*/  LDCU.64 UR12, c[0x0][0x358] ;  /* 0x00006b00ff0c77ac */ /* 0x000e6e0008000a00 */
[----:B------:R-:W2:Y:S08]  /*0040*/  LDC.64 R2, c[0x0][0x3a0] ;  /* 0x0000e800ff027b82 */ /* 0x000eb00000000a00 */
[----:B------:R-:W3:Y:S08]  /*0050*/  LDC.64 R10, c[0x0][0x3b0] ;  /* 0x0000ec00ff0a7b82 */ /* 0x000ef00000000a00 */
[----:B------:R-:W4:Y:S01]  /*0060*/  LDC.64 R14, c[0x0][0x3b8] ;  /* 0x0000ee00ff0e7b82 */ /* 0x000f220000000a00 */
[----:B0-----:R-:W-:-:S07]  /*0070*/  IMAD.WIDE.U32 R4, R0, 0x8, R4 ;  /* 0x0000000800047825 */ /* 0x001fce00078e0004 */
[----:B------:R-:W0:Y:S01]  /*0080*/  LDC.64 R12, c[0x0][0x3a8] ;  /* 0x0000ea00ff0c7b82 */ /* 0x000e220000000a00 */
[----:B-1----:R-:W4:Y:S01]  /*0090*/  LDG.E.64 R4, desc[UR12][R4.64] ;  /* 0x0000000c04047981 */ /* 0x002f22000c1e1b00 */
[----:B--2---:R-:W-:-:S06]  /*00a0*/  IMAD.WIDE.U32 R2, R0, 0x8, R2 ;  /* 0x0000000800027825 */ /* 0x004fcc00078e0002 */
[----:B------:R-:W1:Y:S01]  /*00b0*/  LDC.64 R8, c[0x0][0x388] ;  /* 0x0000e200ff087b82 */ /* 0x000e620000000a00 */
[----:B------:R-:W5:Y:S01]  /*00c0*/  LDG.E.64 R2, desc[UR12][R2.64] ;  /* 0x0000000c02027981 */ /* 0x000f62000c1e1b00 */
[----:B---3--:R-:W-:-:S06]  /*00d0*/  IMAD.WIDE.U32 R10, R0, 0x4, R10 ;  /* 0x00000004000a7825 */ /* 0x008fcc00078e000a */
[----:B------:R-:W2:Y:S01]  /*00e0*/  LDC.64 R6, c[0x0][0x390] ;  /* 0x0000e400ff067b82 */ /* 0x000ea20000000a00 */
[----:B----4-:R-:W-:Y:S02]  /*00f0*/  R2UR UR6, R4 ;  /* 0x00000000040672ca */ /* 0x010fe400000e0000 */
[----:B------:R-:W-:Y:S01]  /*0100*/  R2UR UR7, R5 ;  /* 0x00000000050772ca */ /* 0x000fe200000e0000 */
[----:B------:R-:W-:-:S10]  /*0110*/  IMAD.WIDE.U32 R4, R0, 0x8, R14 ;  /* 0x0000000800047825 */ /* 0x000fd400078e000e */
[----:B------:R-:W-:-:S04]  /*0120*/  UISETP.GE.U32.AND UP0, UPT, UR6, 0x1, UPT ;  /* 0x000000010600788c */ /* 0x000fc8000bf06070 */
[----:B------:R-:W-:-:S06]  /*0130*/  UISETP.GE.AND.EX UP0, UPT, UR7, URZ, UPT, UP0 ;  /* 0x000000ff0700728c */ /* 0x000fcc000bf06300 */
[----:B------:R-:W-:-:S13]  /*0140*/  PLOP3.LUT P0, PT, PT, PT, UP0, 0x80, 0x8 ;  /* 0x000000000008781c */ /* 0x000fda0003f0f008 */
[----:B012---:R-:W-:Y:S05]  /*0150*/  @!P0 EXIT ;  /* 0x000000000000894d */ /* 0x007fea0003800000 */
[----:B------:R0:W2:Y:S01]  /*0160*/  LDG.E R10, desc[UR12][R10.64] ;  /* 0x0000000c0a0a7981 */ /* 0x0000a2000c1e1900 */
[----:B------:R-:W-:-:S03]  /*0170*/  IMAD.WIDE.U32 R12, R0, 0x4, R12 ;  /* 0x00000004000c7825 */ /* 0x000fc600078e000c */
[----:B------:R-:W3:Y:S01]  /*0180*/  LDG.E.64 R4, desc[UR12][R4.64] ;  /* 0x0000000c04047981 */ /* 0x000ee2000c1e1b00 */
[----:B------:R-:W-:-:S03]  /*0190*/  IMAD.WIDE.U32 R8, R0, 0x8, R8 ;  /* 0x0000000800087825 */ /* 0x000fc600078e0008 */
[----:B------:R1:W4:Y:S01]  /*01a0*/  LDG.E R12, desc[UR12][R12.64] ;  /* 0x0000000c0c0c7981 */ /* 0x000322000c1e1900 */
[----:B------:R-:W-:-:S03]  /*01b0*/  IMAD.WIDE.U32 R6, R0, 0x8, R6 ;  /* 0x0000000800067825 */ /* 0x000fc600078e0006 */
[----:B------:R-:W5:Y:S04]  /*01c0*/  LDG.E.64 R8, desc[UR12][R8.64] ;  /* 0x0000000c08087981 */ /* 0x000f68000c1e1b00 */
[----:B------:R-:W5:Y:S02]  /*01d0*/  LDG.E.64 R6, desc[UR12][R6.64] ;  /* 0x0000000c06067981 */ /* 0x000f64000c1e1b00 */
[----:B-----5:R-:W-:Y:S01]  /*01e0*/  SHF.R.S32.HI R15, RZ, 0x1f, R3 ;  /* 0x0000001fff0f7819 */ /* 0x020fe20000011403 */
[----:B------:R-:W-:Y:S01]  /*01f0*/  UMOV UR4, URZ ;  /* 0x000000ff00047c82 */ /* 0x000fe20008000000 */
[----:B------:R-:W-:Y:S01]  /*0200*/  UMOV UR5, URZ ;  /* 0x000000ff00057c82 */ /* 0x000fe20008000000 */
[----:B------:R-:W1:Y:S01]  /*0210*/  S2R R14, SR_TID.X ;  /* 0x00000000000e7919 */ /* 0x000e620000002100 */
[----:B------:R-:W-:-:S04]  /*0220*/  LEA.HI R0, P1, R15, R2, RZ, 0xa ;  /* 0x000000020f007211 */ /* 0x000fc800078350ff */
[----:B0-----:R-:W-:Y:S01]  /*0230*/  LOP3.LUT R11, R0, 0xfffffc00, RZ, 0xc0, !PT ;  /* 0xfffffc00000b7812 */ /* 0x001fe200078ec0ff */
[----:B-1----:R-:W-:-:S04]  /*0240*/  IMAD.X R13, RZ, RZ, R3, P1 ;  /* 0x000000ffff0d7224 */ /* 0x002fc800008e0603 */
[----:B------:R-:W-:Y:S01]  /*0250*/  IMAD.IADD R11, R2, 0x1, -R11 ;  /* 0x00000001020b7824 */ /* 0x000fe200078e0a0b */
[----:B------:R-:W-:-:S04]  /*0260*/  SHF.R.U64 R13, R0, 0xa, R13 ;  /* 0x0000000a000d7819 */ /* 0x000fc8000000120d */
[----:B------:R-:W-:-:S13]  /*0270*/  ISETP.GE.U32.AND P0, PT, R14, R11, PT ;  /* 0x0000000b0e00720c */ /* 0x000fda0003f06070 */
[----:B------:R-:W-:-:S05]  /*0280*/  @!P0 IMAD R0, R14, R13, R14 ;  /* 0x0000000d0e008224 */ /* 0x000fca00078e020e */
[----:B------:R-:W-:Y:S01]  /*0290*/  @!P0 IADD3 R3, PT, PT, R13, 0x1, R0 ;  /* 0x000000010d038810 */ /* 0x000fe20007ffe000 */
[----:B------:R-:W-:-:S04]  /*02a0*/  @P0 IMAD R0, R14, R13, R11 ;  /* 0x0000000d0e000224 */ /* 0x000fc800078e020b */
[----:B------:R-:W-:-:S04]  /*02b0*/  @P0 IMAD.IADD R3, R0, 0x1, R13 ;  /* 0x0000000100030824 */ /* 0x000fc800078e020d */
[----:B------:R-:W-:-:S05]  /*02c0*/  IMAD.IADD R2, R0, 0x1, -R3 ;  /* 0x0000000100027824 */ /* 0x000fca00078e0a03 */
[----:B------:R-:W-:Y:S02]  /*02d0*/  ISETP.GT.U32.AND P2, PT, R2, -0x4, PT ;  /* 0xfffffffc0200780c */ /* 0x000fe40003f44070 */
[----:B--2---:R-:W-:Y:S02]  /*02e0*/  R2UR UR8, R10 ;  /* 0x000000000a0872ca */ /* 0x004fe400000e0000 */
[----:B---3--:R-:W-:Y:S02]  /*02f0*/  R2UR UR10, R4 ;  /* 0x00000000040a72ca */ /* 0x008fe400000e0000 */
[----:B------:R-:W-:Y:S01]  /*0300*/  R2UR UR11, R5 ;  /* 0x00000000050b72ca */ /* 0x000fe200000e0000 */
[----:B----4-:R-:W-:-:S14]  /*0310*/  VIADD R2, R12, 0x1 ;  /* 0x000000010c027836 */ /* 0x010fdc0000000000 */
.L_x_11:
[----:B------:R-:W-:Y:S01]  /*0320*/  ISETP.GE.AND P0, PT, R0, R3, PT ;  /* 0x000000030000720c */ /* 0x000fe20003f06270 */
[----:B------:R-:W-:Y:S01]  /*0330*/  UIADD3 UR4, UP0, UPT, UR4, 0x1, URZ ;  /* 0x0000000104047890 */ /* 0x000fe2000ff1e0ff */
[----:B------:R-:W-:Y:S03]  /*0340*/  BSSY.RECONVERGENT B0, `(.L_x_0) ;  /* 0x000003b000007945 */ /* 0x000fe60003800200 */
[----:B------:R-:W-:Y:S02]  /*0350*/  UIADD3.X UR5, UPT, UPT, URZ, UR5, URZ, UP0, !UPT ;  /* 0x00000005ff057290 */ /* 0x000fe400087fe4ff */
[----:B------:R-:W-:-:S04]  /*0360*/  UISETP.NE.U32.AND UP0, UPT, UR4, UR6, UPT ;  /* 0x000000060400728c */ /* 0x000fc8000bf05070 */
[----:B------:R-:W-:Y:S02]  /*0370*/  UISETP.NE.AND.EX UP0, UPT, UR5, UR7, UPT, UP0 ;  /* 0x000000070500728c */ /* 0x000fe4000bf05300 */
[----:B-123--:R-:W-:Y:S09]  /*0380*/  @P0 BRA `(.L_x_1) ;  /* 0x0000000000d80947 */ /* 0x00eff20003800000 */
[--C-:B------:R-:W-:Y:S01]  /*0390*/  IMAD.IADD R4, R3, 0x1, -R0.reuse ;  /* 0x0000000103047824 */ /* 0x100fe200078e0a00 */
[----:B------:R-:W-:Y:S01]  /*03a0*/  BSSY.RECONVERGENT B1, `(.L_x_2) ;  /* 0x000001c000017945 */ /* 0x000fe20003800200 */
[----:B------:R-:W-:-:S03]  /*03b0*/  IMAD.MOV.U32 R14, RZ, RZ, R0 ;  /* 0x000000ffff0e7224 */ /* 0x000fc600078e0000 */
[----:B------:R-:W-:-:S04]  /*03c0*/  LOP3.LUT R15, R4, 0x3, RZ, 0xc0, !PT ;  /* 0x00000003040f7812 */ /* 0x000fc800078ec0ff */
[----:B------:R-:W-:-:S13]  /*03d0*/  ISETP.NE.AND P1, PT, R15, RZ, PT ;  /* 0x000000ff0f00720c */ /* 0x000fda0003f25270 */
[----:B------:R-:W-:Y:S05]  /*03e0*/  @!P1 BRA `(.L_x_3) ;  /* 0x00000000005c9947 */ /* 0x000fea0003800000 */
[----:B------:R-:W0:Y:S01]  /*03f0*/  LDCU.64 UR14, c[0x0][0x380] ;  /* 0x00007000ff0e77ac */ /* 0x000e220008000a00 */
[----:B------:R-:W-:-:S04]  /*0400*/  IADD3 R4, P1, PT, R0, UR10, RZ ;  /* 0x0000000a00047c10 */ /* 0x000fc8000ff3e0ff */
[----:B------:R-:W-:Y:S01]  /*0410*/  LEA.HI.X.SX32 R5, R0, UR11, 0x1, P1 ;  /* 0x0000000b00057c11 */ /* 0x000fe200088f0eff */
[----:B------:R-:W-:-:S03]  /*0420*/  IMAD.SHL.U32 R10, R4, 0x8, RZ ;  /* 0x00000008040a7824 */ /* 0x000fc600078e00ff */
[----:B------:R-:W-:Y:S02]  /*0430*/  SHF.L.U64.HI R11, R4, 0x3, R5 ;  /* 0x00000003040b7819 */ /* 0x000fe40000010205 */
[----:B0-----:R-:W-:-:S04]  /*0440*/  IADD3 R12, P1, PT, R10, UR14, RZ ;  /* 0x0000000e0a0c7c10 */ /* 0x001fc8000ff3e0ff */
[----:B------:R-:W-:Y:S01]  /*0450*/  IADD3.X R13, PT, PT, R11, UR15, RZ, P1, !PT ;  /* 0x0000000f0b0d7c10 */ /* 0x000fe20008ffe4ff */
[----:B------:R-:W0:Y:S04]  /*0460*/  LDCU.64 UR14, c[0x0][0x3c0] ;  /* 0x00007800ff0e77ac */ /* 0x000e280008000a00 */
[----:B------:R-:W2:Y:S01]  /*0470*/  LDG.E.64 R4, desc[UR12][R12.64] ;  /* 0x0000000c0c047981 */ /* 0x000ea2000c1e1b00 */
[----:B------:R-:W-:Y:S01]  /*0480*/  VIADD R14, R0, 0x1 ;  /* 0x00000001000e7836 */ /* 0x000fe20000000000 */
[----:B0-----:R-:W-:-:S04]  /*0490*/  IADD3 R10, P1, PT, R10, UR14, RZ ;  /* 0x0000000e0a0a7c10 */ /* 0x001fc8000ff3e0ff */
[----:B------:R-:W-:Y:S02]  /*04a0*/  IADD3.X R11, PT, PT, R11, UR15, RZ, P1, !PT ;  /* 0x0000000f0b0b7c10 */ /* 0x000fe40008ffe4ff */
[----:B------:R-:W-:-:S03]  /*04b0*/  ISETP.NE.AND P1, PT, R15, 0x1, PT ;  /* 0x000000010f00780c */ /* 0x000fc60003f25270 */
[----:B--2---:R0:W-:Y:S10]  /*04c0*/  STG.E.64 desc[UR12][R10.64], R4 ;  /* 0x000000040a007986 */ /* 0x0041f4000c101b0c */
[----:B------:R-:W-:Y:S05]  /*04d0*/  @!P1 BRA `(.L_x_3) ;  /* 0x0000000000209947 */ /* 0x000fea0003800000 */
[----:B0-----:R-:W2:Y:S01]  /*04e0*/  LDG.E.64 R4, desc[UR12][R12.64+0x8] ;  /* 0x0000080c0c047981 */ /* 0x001ea2000c1e1b00 */
[----:B------:R-:W-:Y:S01]  /*04f0*/  ISETP.NE.AND P1, PT, R15, 0x2, PT ;  /* 0x000000020f00780c */ /* 0x000fe20003f25270 */
[----:B------:R-:W-:Y:S02]  /*0500*/  VIADD R14, R0, 0x2 ;  /* 0x00000002000e7836 */ /* 0x000fe40000000000 */
[----:B--2---:R1:W-:Y:S10]  /*0510*/  STG.E.64 desc[UR12][R10.64+0x8], R4 ;  /* 0x000008040a007986 */ /* 0x0043f4000c101b0c */
[----:B------:R-:W-:Y:S05]  /*0520*/  @!P1 BRA `(.L_x_3) ;  /* 0x00000000000c9947 */ /* 0x000fea0003800000 */
[----:B-1----:R-:W2:Y:S01]  /*0530*/  LDG.E.64 R4, desc[UR12][R12.64+0x10] ;  /* 0x0000100c0c047981 */ /* 0x002ea2000c1e1b00 */
[----:B------:R-:W-:-:S03]  /*0540*/  VIADD R14, R0, 0x3 ;  /* 0x00000003000e7836 */ /* 0x000fc60000000000 */
[----:B--2---:R2:W-:Y:S04]  /*0550*/  STG.E.64 desc[UR12][R10.64+0x10], R4 ;  /* 0x000010040a007986 */ /* 0x0045e8000c101b0c */
.L_x_3:
[----:B------:R-:W-:Y:S05]  /*0560*/  BSYNC.RECONVERGENT B1 ;  /* 0x0000000000017941 */ /* 0x000fea0003800200 */
.L_x_2:
[----:B------:R-:W-:Y:S05]  /*0570*/  @P2 BRA `(.L_x_1) ;  /* 0x00000000005c2947 */ /* 0x000fea0003800000 */
[----:B012---:R-:W0:Y:S01]  /*0580*/  LDC.64 R10, c[0x0][0x3c0] ;  /* 0x0000f000ff0a7b82 */ /* 0x007e220000000a00 */
[----:B------:R-:W-:-:S07]  /*0590*/  IMAD.IADD R15, R14, 0x1, -R3 ;  /* 0x000000010e0f7824 */ /* 0x000fce00078e0a03 */
[----:B------:R-:W1:Y:S02]  /*05a0*/  LDC.64 R4, c[0x0][0x380] ;  /* 0x0000e000ff047b82 */ /* 0x000e640000000a00 */
.L_x_4:
[----:B---3--:R-:W-:-:S04]  /*05b0*/  IADD3 R20, P1, PT, R14, UR10, RZ ;  /* 0x0000000a0e147c10 */ /* 0x008fc8000ff3e0ff */
[----:B------:R-:W-:Y:S01]  /*05c0*/  LEA.HI.X.SX32 R17, R14, UR11, 0x1, P1 ;  /* 0x0000000b0e117c11 */ /* 0x000fe200088f0eff */
[----:B------:R-:W-:-:S03]  /*05d0*/  IMAD.SHL.U32 R13, R20, 0x8, RZ ;  /* 0x00000008140d7824 */ /* 0x000fc600078e00ff */
[----:B------:R-:W-:Y:S02]  /*05e0*/  SHF.L.U64.HI R20, R20, 0x3, R17 ;  /* 0x0000000314147819 */ /* 0x000fe40000010211 */
[----:B-1----:R-:W-:-:S04]  /*05f0*/  IADD3 R16, P1, P3, R13, 0x10, R4 ;  /* 0x000000100d107810 */ /* 0x002fc80007b3e004 */
[----:B------:R-:W-:-:S05]  /*0600*/  IADD3.X R17, PT, PT, R20, R5, RZ, P1, P3 ;  /* 0x0000000514117210 */ /* 0x000fca0000fe64ff */
[----:B------:R-:W2:Y:S01]  /*0610*/  LDG.E.64 R18, desc[UR12][R16.64+-0x10] ;  /* 0xfffff00c10127981 */ /* 0x000ea2000c1e1b00 */
[----:B0-----:R-:W-:-:S04]  /*0620*/  IADD3 R12, P1, P3, R13, 0x10, R10 ;  /* 0x000000100d0c7810 */ /* 0x001fc80007b3e00a */
[----:B------:R-:W-:-:S05]  /*0630*/  IADD3.X R13, PT, PT, R20, R11, RZ, P1, P3 ;  /* 0x0000000b140d7210 */ /* 0x000fca0000fe64ff */
[----:B--2---:R3:W-:Y:S04]  /*0640*/  STG.E.64 desc[UR12][R12.64+-0x10], R18 ;  /* 0xfffff0120c007986 */ /* 0x0047e8000c101b0c */
[----:B------:R-:W2:Y:S04]  /*0650*/  LDG.E.64 R20, desc[UR12][R16.64+-0x8] ;  /* 0xfffff80c10147981 */ /* 0x000ea8000c1e1b00 */
[----:B--2---:R3:W-:Y:S04]  /*0660*/  STG.E.64 desc[UR12][R12.64+-0x8], R20 ;  /* 0xfffff8140c007986 */ /* 0x0047e8000c101b0c */
[----:B------:R-:W2:Y:S04]  /*0670*/  LDG.E.64 R22, desc[UR12][R16.64] ;  /* 0x0000000c10167981 */ /* 0x000ea8000c1e1b00 */
[----:B--2---:R3:W-:Y:S04]  /*0680*/  STG.E.64 desc[UR12][R12.64], R22 ;  /* 0x000000160c007986 */ /* 0x0047e8000c101b0c */
[----:B------:R-:W2:Y:S01]  /*0690*/  LDG.E.64 R24, desc[UR12][R16.64+0x8] ;  /* 0x0000080c10187981 */ /* 0x000ea2000c1e1b00 */
[----:B------:R-:W-:-:S02]  /*06a0*/  VIADD R15, R15, 0x4 ;  /* 0x000000040f0f7836 */ /* 0x000fc40000000000 */
[----:B------:R-:W-:-:S03]  /*06b0*/  VIADD R14, R14, 0x4 ;  /* 0x000000040e0e7836 */ /* 0x000fc60000000000 */
[----:B------:R-:W-:Y:S01]  /*06c0*/  ISETP.NE.AND P1, PT, R15, RZ, PT ;  /* 0x000000ff0f00720c */ /* 0x000fe20003f25270 */
[----:B--2---:R3:W-:-:S12]  /*06d0*/  STG.E.64 desc[UR12][R12.64+0x8], R24 ;  /* 0x000008180c007986 */ /* 0x0047d8000c101b0c */
[----:B------:R-:W-:Y:S05]  /*06e0*/  @P1 BRA `(.L_x_4) ;  /* 0xfffffffc00b01947 */ /* 0x000fea000383ffff */
.L_x_1:
[----:B------:R-:W-:Y:S05]  /*06f0*/  BSYNC.RECONVERGENT B0 ;  /* 0x0000000000007941 */ /* 0x000fea0003800200 */
.L_x_0:
[----:B------:R-:W-:Y:S06]  /*0700*/  BAR.SYNC.DEFER_BLOCKING 0x0 ;  /* 0x0000000000007b1d */ /* 0x000fec0000010000 */
[----:B------:R-:W4:Y:S01]  /*0710*/  LDCU.64 UR14, c[0x0][0x3c0] ;  /* 0x00007800ff0e77ac */ /* 0x000f220008000a00 */
[----:B------:R-:W-:Y:S01]  /*0720*/  BSSY.RECONVERGENT B0, `(.L_x_5) ;  /* 0x000007b000007945 */ /* 0x000fe20003800200 */
[----:B------:R-:W0:Y:S03]  /*0730*/  LDCU.64 UR16, c[0x0][0x380] ;  /* 0x00007000ff1077ac */ /* 0x000e260008000a00 */
[----:B------:R-:W-:Y:S05]  /*0740*/  @P0 BRA `(.L_x_6) ;  /* 0x0000000400e00947 */ /* 0x000fea0003800000 */
[----:B012---:R-:W-:Y:S02]  /*0750*/  IMAD.U32 R4, RZ, RZ, UR8 ;  /* 0x00000008ff047e24 */ /* 0x007fe4000f8e00ff */
[----:B------:R-:W-:Y:S02]  /*0760*/  IMAD.MOV.U32 R26, RZ, RZ, RZ ;  /* 0x000000ffff1a7224 */ /* 0x000fe400078e00ff */
[----:B------:R-:W-:Y:S02]  /*0770*/  VIADD R4, R4, 0x2 ;  /* 0x0000000204047836 */ /* 0x000fe40000000000 */
[----:B------:R-:W-:-:S03]  /*0780*/  IMAD.MOV.U32 R5, RZ, RZ, R0 ;  /* 0x000000ffff057224 */ /* 0x000fc600078e0000 */
[----:B------:R-:W-:-:S04]  /*0790*/  IABS R11, R4 ;  /* 0x00000004000b7213 */ /* 0x000fc80000000000 */
[----:B------:R-:W0:Y:S08]  /*07a0*/  I2F.RP R10, R11 ;  /* 0x0000000b000a7306 */ /* 0x000e300000209400 */
[----:B0-----:R-:W0:Y:S02]  /*07b0*/  MUFU.RCP R10, R10 ;  /* 0x0000000a000a7308 */ /* 0x001e240000001000 */
[----:B0-----:R-:W-:-:S06]  /*07c0*/  VIADD R27, R10, 0xffffffe ;  /* 0x0ffffffe0a1b7836 */ /* 0x001fcc0000000000 */
[----:B------:R-:W3:Y:S02]  /*07d0*/  F2I.FTZ.U32.TRUNC.NTZ R27, R27 ;  /* 0x0000001b001b7305 */ /* 0x000ee4000021f000 */
[----:B---3--:R-:W-:-:S04]  /*07e0*/  IMAD.MOV R12, RZ, RZ, -R27 ;  /* 0x000000ffff0c7224 */ /* 0x008fc800078e0a1b */
[----:B------:R-:W-:-:S04]  /*07f0*/  IMAD R13, R12, R11, RZ ;  /* 0x0000000b0c0d7224 */ /* 0x000fc800078e02ff */
[----:B------:R-:W-:-:S07]  /*0800*/  IMAD.HI.U32 R26, R27, R13, R26 ;  /* 0x0000000d1b1a7227 */ /* 0x000fce00078e001a */
.L_x_10:
[-C--:B0-----:R-:W-:Y:S01]  /*0810*/  IABS R10, R4.reuse ;  /* 0x00000004000a7213 */ /* 0x081fe20000000000 */
[----:B------:R-:W-:Y:S01]  /*0820*/  UIADD3 UR9, UPT, UPT, UR8, 0x1, URZ ;  /* 0x0000000108097890 */ /* 0x000fe2000fffe0ff */
[----:B------:R-:W-:Y:S01]  /*0830*/  IABS R11, R5 ;  /* 0x00000005000b7213 */ /* 0x000fe20000000000 */
[----:B------:R-:W-:Y:S01]  /*0840*/  BSSY.RECONVERGENT B1, `(.L_x_7) ;  /* 0x0000065000017945 */ /* 0x000fe20003800200 */
[----:B------:R-:W-:Y:S01]  /*0850*/  IABS R14, R4 ;  /* 0x00000004000e7213 */ /* 0x000fe20000000000 */
[----:B-1----:R-:W-:Y:S02]  /*0860*/  IMAD.MOV R12, RZ, RZ, -R10 ;  /* 0x000000ffff0c7224 */ /* 0x002fe400078e0a0a */
[----:B------:R-:W-:-:S04]  /*0870*/  IMAD.HI.U32 R10, R26, R11, RZ ;  /* 0x0000000b1a0a7227 */ /* 0x000fc800078e00ff */
[----:B------:R-:W-:Y:S01]  /*0880*/  IMAD R11, R10, R12, R11 ;  /* 0x0000000c0a0b7224 */ /* 0x000fe200078e020b */
[----:B------:R-:W-:-:S04]  /*0890*/  IABS R12, R4 ;  /* 0x00000004000c7213 */ /* 0x000fc80000000000 */
[----:B------:R-:W-:-:S13]  /*08a0*/  ISETP.GT.U32.AND P3, PT, R14, R11, PT ;  /* 0x0000000b0e00720c */ /* 0x000fda0003f64070 */
[----:B------:R-:W-:Y:S02]  /*08b0*/  @!P3 IMAD.IADD R11, R11, 0x1, -R12 ;  /* 0x000000010b0bb824 */ /* 0x000fe400078e0a0c */
[----:B------:R-:W-:Y:S01]  /*08c0*/  @!P3 VIADD R10, R10, 0x1 ;  /* 0x000000010a0ab836 */ /* 0x000fe20000000000 */
[----:B------:R-:W-:Y:S02]  /*08d0*/  ISETP.NE.AND P3, PT, R4, RZ, PT ;  /* 0x000000ff0400720c */ /* 0x000fe40003f65270 */
[----:B------:R-:W-:Y:S02]  /*08e0*/  ISETP.GE.U32.AND P0, PT, R11, R14, PT ;  /* 0x0000000e0b00720c */ /* 0x000fe40003f06070 */
[----:B------:R-:W-:-:S04]  /*08f0*/  LOP3.LUT R11, R5, R4, RZ, 0x3c, !PT ;  /* 0x00000004050b7212 */ /* 0x000fc800078e3cff */
[----:B------:R-:W-:-:S07]  /*0900*/  ISETP.GE.AND P1, PT, R11, RZ, PT ;  /* 0x000000ff0b00720c */ /* 0x000fce0003f26270 */
[----:B------:R-:W-:-:S04]  /*0910*/  @P0 VIADD R10, R10, 0x1 ;  /* 0x000000010a0a0836 */ /* 0x000fc80000000000 */
[----:B------:R-:W-:-:S04]  /*0920*/  IMAD.MOV.U32 R11, RZ, RZ, R10 ;  /* 0x000000ffff0b7224 */ /* 0x000fc800078e000a */
[----:B------:R-:W-:Y:S01]  /*0930*/  @!P1 IMAD.MOV R11, RZ, RZ, -R11 ;  /* 0x000000ffff0b9224 */ /* 0x000fe200078e0a0b */
[----:B------:R-:W-:-:S04]  /*0940*/  @!P3 LOP3.LUT R11, RZ, R4, RZ, 0x33, !PT ;  /* 0x00000004ff0bb212 */ /* 0x000fc800078e33ff */
[----:B------:R-:W-:Y:S01]  /*0950*/  ISETP.NE.AND P1, PT, R11, R2, PT ;  /* 0x000000020b00720c */ /* 0x000fe20003f25270 */
[----:B------:R-:W-:-:S03]  /*0960*/  IMAD.MOV R10, RZ, RZ, -R11 ;  /* 0x000000ffff0a7224 */ /* 0x000fc600078e0a0b */
[----:B------:R-:W-:Y:S01]  /*0970*/  ISETP.EQ.OR P1, PT, R11, RZ, !P1 ;  /* 0x000000ff0b00720c */ /* 0x000fe20004f22670 */
[----:B------:R-:W-:-:S05]  /*0980*/  IMAD R10, R4, R10, R5 ;  /* 0x0000000a040a7224 */ /* 0x000fca00078e0205 */
[----:B------:R-:W-:-:S04]  /*0990*/  ISETP.NE.AND P0, PT, R10, UR9, PT ;  /* 0x000000090a007c0c */ /* 0x000fc8000bf05270 */
[----:B------:R-:W-:-:S04]  /*09a0*/  ISETP.EQ.OR P0, PT, R10, RZ, !P0 ;  /* 0x000000ff0a00720c */ /* 0x000fc80004702670 */
[----:B------:R-:W-:-:S13]  /*09b0*/  PLOP3.LUT P0, PT, P0, P1, PT, 0xf8, 0x8f ;  /* 0x00000000008f781c */ /* 0x000fda0000703f70 */
[----:B------:R-:W-:Y:S05]  /*09c0*/  @P0 BRA `(.L_x_8) ;  /* 0x0000000400300947 */ /* 0x000fea0003800000 */
[----:B------:R-:W-:-:S13]  /*09d0*/  ISETP.NE.AND P0, PT, R11, 0x1, PT ;  /* 0x000000010b00780c */ /* 0x000fda0003f05270 */
[----:B------:R-:W-:Y:S05]  /*09e0*/  @P0 BRA `(.L_x_9) ;  /* 0x00000000007c0947 */ /* 0x000fea0003800000 */
[----:B------:R-:W-:Y:S02]  /*09f0*/  IADD3 R17, P0, PT, R5, UR10, RZ ;  /* 0x0000000a05117c10 */ /* 0x000fe4000ff1e0ff */
[----:B------:R-:W-:-:S03]  /*0a00*/  SHF.R.S32.HI R12, RZ, 0x1f, R5 ;  /* 0x0000001fff0c7819 */ /* 0x000fc60000011405 */
[----:B------:R-:W-:Y:S01]  /*0a10*/  IMAD.SHL.U32 R16, R17, 0x8, RZ ;  /* 0x0000000811107824 */ /* 0x000fe200078e00ff */
[----:B------:R-:W-:-:S04]  /*0a20*/  IADD3.X R10, PT, PT, R12, UR11, RZ, P0, !PT ;  /* 0x0000000b0c0a7c10 */ /* 0x000fc800087fe4ff */
[----:B------:R-:W-:Y:S02]  /*0a30*/  SHF.L.U64.HI R17, R17, 0x3, R10 ;  /* 0x0000000311117819 */ /* 0x000fe4000001020a */
[----:B----4-:R-:W-:-:S04]  /*0a40*/  IADD3 R24, P0, PT, R16, UR14, RZ ;  /* 0x0000000e10187c10 */ /* 0x010fc8000ff1e0ff */
[----:B------:R-:W-:Y:S01]  /*0a50*/  IADD3.X R25, PT, PT, R17, UR15, RZ, P0, !PT ;  /* 0x0000000f11197c10 */ /* 0x000fe200087fe4ff */
[----:B------:R-:W-:-:S04]  /*0a60*/  USHF.R.S32.HI UR9, URZ, 0x1f, UR8 ;  /* 0x0000001fff097899 */ /* 0x000fc80008011408 */
[----:B------:R-:W2:Y:S01]  /*0a70*/  LDG.E.64 R14, desc[UR12][R24.64] ;  /* 0x0000000c180e7981 */ /* 0x000ea2000c1e1b00 */
[----:B------:R-:W-:Y:S02]  /*0a80*/  IMAD.U32 R18, RZ, RZ, UR10 ;  /* 0x0000000aff127e24 */ /* 0x000fe4000f8e00ff */
[----:B------:R-:W-:Y:S01]  /*0a90*/  IMAD.U32 R19, RZ, RZ, UR9 ;  /* 0x00000009ff137e24 */ /* 0x000fe2000f8e00ff */
[----:B------:R-:W3:Y:S02]  /*0aa0*/  LDG.E.64 R10, desc[UR12][R24.64+0x8] ;  /* 0x0000080c180a7981 */ /* 0x000ee4000c1e1b00 */
[----:B------:R-:W-:-:S04]  /*0ab0*/  IADD3 R18, P0, P1, R18, UR8, R5 ;  /* 0x0000000812127c10 */ /* 0x000fc8000f91e005 */
[----:B------:R-:W-:Y:S02]  /*0ac0*/  IADD3.X R19, PT, PT, R12, UR11, R19, P0, P1 ;  /* 0x0000000b0c137c10 */ /* 0x000fe400087e2413 */
[C---:B------:R-:W-:Y:S01]  /*0ad0*/  LEA R22, P0, R18.reuse, UR14, 0x3 ;  /* 0x0000000e12167c11 */ /* 0x040fe2000f8018ff */
[----:B------:R-:W4:Y:S03]  /*0ae0*/  LDG.E.64 R12, desc[UR12][R24.64+-0x8] ;  /* 0xfffff80c180c7981 */ /* 0x000f26000c1e1b00 */
[----:B------:R-:W-:-:S06]  /*0af0*/  LEA.HI.X R23, R18, UR15, R19, 0x3, P0 ;  /* 0x0000000f12177c11 */ /* 0x000fcc00080f1c13 */
[----:B------:R-:W5:Y:S01]  /*0b00*/  LDG.E.64 R22, desc[UR12][R22.64+0x10] ;  /* 0x0000100c16167981 */ /* 0x000f62000c1e1b00 */
[----:B------:R-:W-:-:S04]  /*0b10*/  IADD3 R16, P0, PT, R16, UR16, RZ ;  /* 0x0000001010107c10 */ /* 0x000fc8000ff1e0ff */
[----:B------:R-:W-:-:S05]  /*0b20*/  IADD3.X R17, PT, PT, R17, UR17, RZ, P0, !PT ;  /* 0x0000001111117c10 */ /* 0x000fca00087fe4ff */
[----:B------:R-:W5:Y:S01]  /*0b30*/  LDG.E.64 R18, desc[UR12][R16.64] ;  /* 0x0000000c10127981 */ /* 0x000f62000c1e1b00 */
[----:B--2---:R-:W-:-:S08]  /*0b40*/  DADD R20, R14, R14 ;  /* 0x000000000e147229 */ /* 0x004fd0000000000e */
[----:B---3--:R-:W-:Y:S02]  /*0b50*/  DADD R10, R10, -R20 ;  /* 0x000000000a0a7229 */ /* 0x008fe40000000814 */
[----:B------:R-:W-:-:S06]  /*0b60*/  DMUL R14, R14, -4 ;  /* 0xc01000000e0e7828 */ /* 0x000fcc0000000000 */
[----:B----4-:R-:W-:Y:S02]  /*0b70*/  DADD R10, R10, R12 ;  /* 0x000000000a0a7229 */ /* 0x010fe4000000000c */
[----:B-----5:R-:W-:-:S06]  /*0b80*/  DFMA R14, R22, 2, R14 ;  /* 0x40000000160e782b */ /* 0x020fcc000000000e */
[----:B------:R-:W-:-:S08]  /*0b90*/  DMUL R10, R6, R10 ;  /* 0x0000000a060a7228 */ /* 0x000fd00000000000 */
[----:B------:R-:W-:-:S08]  /*0ba0*/  DFMA R10, R8, R14, R10 ;  /* 0x0000000e080a722b */ /* 0x000fd0000000000a */
[----:B------:R-:W-:-:S07]  /*0bb0*/  DADD R10, R10, R18 ;  /* 0x000000000a0a7229 */ /* 0x000fce0000000012 */
[----:B------:R0:W-:Y:S01]  /*0bc0*/  STG.E.64 desc[UR12][R16.64], R10 ;  /* 0x0000000a10007986 */ /* 0x0001e2000c101b0c */
[----:B------:R-:W-:Y:S05]  /*0bd0*/  BRA `(.L_x_8) ;  /* 0x0000000000ac7947 */ /* 0x000fea0003800000 */
.L_x_9:
[----:B------:R-:W-:Y:S02]  /*0be0*/  IADD3 R21, P0, PT, R5, UR10, RZ ;  /* 0x0000000a05157c10 */ /* 0x000fe4000ff1e0ff */
[----:B------:R-:W-:-:S03]  /*0bf0*/  SHF.R.S32.HI R18, RZ, 0x1f, R5 ;  /* 0x0000001fff127819 */ /* 0x000fc60000011405 */
[----:B------:R-:W-:Y:S01]  /*0c00*/  IMAD.SHL.U32 R20, R21, 0x8, RZ ;  /* 0x0000000815147824 */ /* 0x000fe200078e00ff */
[----:B------:R-:W-:-:S04]  /*0c10*/  IADD3.X R10, PT, PT, R18, UR11, RZ, P0, !PT ;  /* 0x0000000b120a7c10 */ /* 0x000fc800087fe4ff */
[----:B------:R-:W-:Y:S02]  /*0c20*/  SHF.L.U64.HI R21, R21, 0x3, R10 ;  /* 0x0000000315157819 */ /* 0x000fe4000001020a */
[----:B----4-:R-:W-:-:S04]  /*0c30*/  IADD3 R16, P0, PT, R20, UR14, RZ ;  /* 0x0000000e14107c10 */ /* 0x010fc8000ff1e0ff */
[----:B------:R-:W-:-:S05]  /*0c40*/  IADD3.X R17, PT, PT, R21, UR15, RZ, P0, !PT ;  /* 0x0000000f15117c10 */ /* 0x000fca00087fe4ff */
[----:B------:R-:W2:Y:S04]  /*0c50*/  LDG.E.64 R10, desc[UR12][R16.64] ;  /* 0x0000000c100a7981 */ /* 0x000ea8000c1e1b00 */
[----:B------:R-:W3:Y:S01]  /*0c60*/  LDG.E.64 R12, desc[UR12][R16.64+0x8] ;  /* 0x0000080c100c7981 */ /* 0x000ee2000c1e1b00 */
[----:B------:R-:W-:Y:S01]  /*0c70*/  IMAD.U32 R14, RZ, RZ, UR10 ;  /* 0x0000000aff0e7e24 */ /* 0x000fe2000f8e00ff */
[----:B------:R-:W-:Y:S01]  /*0c80*/  USHF.R.S32.HI UR9, URZ, 0x1f, UR8 ;  /* 0x0000001fff097899 */ /* 0x000fe20008011408 */
[----:B------:R-:W-:Y:S02]  /*0c90*/  IMAD.U32 R19, RZ, RZ, UR11 ;  /* 0x0000000bff137e24 */ /* 0x000fe4000f8e00ff */
[----:B------:R-:W-:Y:S01]  /*0ca0*/  IMAD.U32 R24, RZ, RZ, UR10 ;  /* 0x0000000aff187e24 */ /* 0x000fe2000f8e00ff */
[----:B------:R-:W-:Y:S01]  /*0cb0*/  IADD3 R15, P0, P1, R14, UR8, R5 ;  /* 0x000000080e0f7c10 */ /* 0x000fe2000f91e005 */
[----:B------:R-:W-:-:S03]  /*0cc0*/  IMAD.U32 R23, RZ, RZ, UR11 ;  /* 0x0000000bff177e24 */ /* 0x000fc6000f8e00ff */
[----:B------:R-:W-:Y:S01]  /*0cd0*/  IADD3.X R22, PT, PT, R19, UR9, R18, P0, P1 ;  /* 0x0000000913167c10 */ /* 0x000fe200087e2412 */
[----:B------:R-:W4:Y:S01]  /*0ce0*/  LDG.E.64 R16, desc[UR12][R16.64+-0x8] ;  /* 0xfffff80c10107981 */ /* 0x000f22000c1e1b00 */
[C---:B------:R-:W-:Y:S02]  /*0cf0*/  LEA R14, P3, R15.reuse, UR14, 0x3 ;  /* 0x0000000e0f0e7c11 */ /* 0x040fe4000f8618ff */
[----:B------:R-:W-:Y:S02]  /*0d00*/  IADD3 R19, P0, P1, R24, -UR8, R5 ;  /* 0x8000000818137c10 */ /* 0x000fe4000f91e005 */
[----:B------:R-:W-:Y:S02]  /*0d10*/  LEA.HI.X R15, R15, UR15, R22, 0x3, P3 ;  /* 0x0000000f0f0f7c11 */ /* 0x000fe400098f1c16 */
[----:B------:R-:W-:Y:S02]  /*0d20*/  IADD3.X R22, PT, PT, R23, ~UR9, R18, P0, P1 ;  /* 0x8000000917167c10 */ /* 0x000fe400087e2412 */
[----:B------:R-:W-:-:S02]  /*0d30*/  LEA R18, P0, R19, UR14, 0x3 ;  /* 0x0000000e13127c11 */ /* 0x000fc4000f8018ff */
[----:B------:R-:W5:Y:S02]  /*0d40*/  LDG.E.64 R14, desc[UR12][R14.64+0x10] ;  /* 0x0000100c0e0e7981 */ /* 0x000f64000c1e1b00 */
[----:B------:R-:W-:-:S06]  /*0d50*/  LEA.HI.X R19, R19, UR15, R22, 0x3, P0 ;  /* 0x0000000f13137c11 */ /* 0x000fcc00080f1c16 */
[----:B------:R-:W5:Y:S01]  /*0d60*/  LDG.E.64 R18, desc[UR12][R18.64+-0x10] ;  /* 0xfffff00c12127981 */ /* 0x000f62000c1e1b00 */
[----:B------:R-:W-:-:S04]  /*0d70*/  IADD3 R20, P0, PT, R20, UR16, RZ ;  /* 0x0000001014147c10 */ /* 0x000fc8000ff1e0ff */
[----:B------:R-:W-:-:S05]  /*0d80*/  IADD3.X R21, PT, PT, R21, UR17, RZ, P0, !PT ;  /* 0x0000001115157c10 */ /* 0x000fca00087fe4ff */
[----:B------:R-:W5:Y:S01]  /*0d90*/  LDG.E.64 R22, desc[UR12][R20.64] ;  /* 0x0000000c14167981 */ /* 0x000f62000c1e1b00 */
[----:B------:R-:W-:Y:S01]  /*0da0*/  IMAD.MOV R28, RZ, RZ, -R5 ;  /* 0x000000ffff1c7224 */ /* 0x000fe200078e0a05 */
[----:B--2---:R-:W-:-:S08]  /*0db0*/  DADD R24, R10, R10 ;  /* 0x000000000a187229 */ /* 0x004fd0000000000a */
[----:B---3--:R-:W-:Y:S01]  /*0dc0*/  DADD R12, R12, -R24 ;  /* 0x000000000c0c7229 */ /* 0x008fe20000000818 */
[----:B------:R-:W-:-:S05]  /*0dd0*/  IMAD R24, R5, R5, 0x1 ;  /* 0x0000000105187424 */ /* 0x000fca00078e0205 */
[----:B------:R-:W-:Y:S01]  /*0de0*/  ISETP.GE.U32.AND P0, PT, R24, 0x3, PT ;  /* 0x000000031800780c */ /* 0x000fe20003f06070 */
[----:B------:R-:W-:-:S05]  /*0df0*/  IMAD R24, R5, R28, -0x2 ;  /* 0xfffffffe05187424 */ /* 0x000fca00078e021c */
[----:B------:R-:W-:-:S06]  /*0e00*/  SEL R24, R24, 0xfffffffe, !P0 ;  /* 0xfffffffe18187807 */ /* 0x000fcc0004000000 */
[----:B------:R-:W5:Y:S01]  /*0e10*/  I2F.F64 R24, R24 ;  /* 0x0000001800187312 */ /* 0x000f620000201c00 */
[----:B----4-:R-:W-:Y:S02]  /*0e20*/  DADD R12, R12, R16 ;  /* 0x000000000c0c7229 */ /* 0x010fe40000000010 */
[----:B-----5:R-:W-:-:S06]  /*0e30*/  DFMA R14, R24, R10, R14 ;  /* 0x0000000a180e722b */ /* 0x020fcc000000000e */
[----:B------:R-:W-:Y:S02]  /*0e40*/  DMUL R12, R6, R12 ;  /* 0x0000000c060c7228 */ /* 0x000fe40000000000 */
[----:B------:R-:W-:-:S08]  /*0e50*/  DADD R14, R14, R18 ;  /* 0x000000000e0e7229 */ /* 0x000fd00000000012 */
[----:B------:R-:W-:-:S08]  /*0e60*/  DFMA R12, R8, R14, R12 ;  /* 0x0000000e080c722b */ /* 0x000fd0000000000c */
[----:B------:R-:W-:-:S07]  /*0e70*/  DADD R12, R12, R22 ;  /* 0x000000000c0c7229 */ /* 0x000fce0000000016 */
[----:B------:R1:W-:Y:S04]  /*0e80*/  STG.E.64 desc[UR12][R20.64], R12 ;  /* 0x0000000c14007986 */ /* 0x0003e8000c101b0c */
.L_x_8:
[----:B----4-:R-:W-:Y:S05]  /*0e90*/  BSYNC.RECONVERGENT B1 ;  /* 0x0000000000017941 */ /* 0x010fea0003800200 */
.L_x_7:
[----:B------:R-:W-:-:S05]  /*0ea0*/  VIADD R5, R5, 0x1 ;  /* 0x0000000105057836 */ /* 0x000fca0000000000 */
[----:B------:R-:W-:-:S13]  /*0eb0*/  ISETP.NE.AND P0, PT, R5, R3, PT ;  /* 0x000000030500720c */ /* 0x000fda0003f05270 */
[----:B------:R-:W-:Y:S05]  /*0ec0*/  @P0 BRA `(.L_x_10) ;  /* 0xfffffff800500947 */ /* 0x000fea000383ffff */
.L_x_6:
[----:B0---4-:R-:W-:Y:S05]  /*0ed0*/  BSYNC.RECONVERGENT B0 ;  /* 0x0000000000007941 */ /* 0x011fea0003800200 */
.L_x_5:
[----:B------:R-:W-:Y:S06]  /*0ee0*/  BAR.SYNC.DEFER_BLOCKING 0x0 ;  /* 0x0000000000007b1d */ /* 0x000fec0000010000 */
[----:B------:R-:W-:Y:S05]  /*0ef0*/  BRA.U UP0, `(.L_x_11) ;  /* 0xfffffff500087547 */ /* 0x000fea000b83ffff */
[----:B------:R-:W-:Y:S05]  /*0f00*/  EXIT ;  /* 0x000000000000794d */ /* 0x000fea0003800000 */
.L_x_12:
[----:B------:R-:W-:-:S00]  /*0f10*/  BRA `(.L_x_12) ;  /* 0xfffffffc00fc7947 */ /* 0x000fc0000383ffff */
[----:B------:R-:W-:-:S00]  /*0f20*/  NOP ;  /* 0x0000000000007918 */ /* 0x000fc00000000000 */
        /* <DEDUP_REMOVED lines=13> */
.L_x_25:


//--------------------- .text._Z4initPdS_S_S_S_PlPiS0_ --------------------------
	.section	.text._Z4initPdS_S_S_S_PlPiS0_,"ax",@progbits
	.align	128
        .global         _Z4initPdS_S_S_S_PlPiS0_
        .type           _Z4initPdS_S_S_S_PlPiS0_,@function
        .size           _Z4initPdS_S_S_S_PlPiS0_,(.L_x_24 - _Z4initPdS_S_S_S_PlPiS0_)
        .other          _Z4initPdS_S_S_S_PlPiS0_,@"STO_CUDA_ENTRY STV_DEFAULT"
_Z4initPdS_S_S_S_PlPiS0_:
.text._Z4initPdS_S_S_S_PlPiS0_:
[----:B------:R-:W-:Y:S01]  /*0000*/  LDC R1, c[0x0][0x37c] ;  /* 0x0000df00ff017b82 */ /* 0x000fe20000000800 */
[----:B------:R-:W0:Y:S07]  /*0010*/  S2R R7, SR_CTAID.X ;  /* 0x0000000000077919 */ /* 0x000e2e0000002500 */
[----:B------:R-:W0:Y:S01]  /*0020*/  LDC.64 R2, c[0x0][0x3a8] ;  /* 0x0000ea00ff027b82 */ /* 0x000e220000000a00 */
[----:B------:R-:W1:Y:S01]  /*0030*/  LDCU.64 UR4, c[0x0][0x358] ;  /* 0x00006b00ff0477ac */ /* 0x000e620008000a00 */
[----:B------:R-:W2:Y:S06]  /*0040*/  S2R R0, SR_TID.X ;  /* 0x0000000000007919 */ /* 0x000eac0000002100 */
[----:B------:R-:W3:Y:S08]  /*0050*/  LDC.64 R22, c[0x0][0x3a0] ;  /* 0x0000e800ff167b82 */ /* 0x000ef00000000a00 */
[----:B------:R-:W4:Y:S08]  /*0060*/  LDC.64 R12, c[0x0][0x388] ;  /* 0x0000e200ff0c7b82 */ /* 0x000f300000000a00 */
[----:B------:R-:W2:Y:S01]  /*0070*/  LDC.64 R14, c[0x0][0x390] ;  /* 0x0000e400ff0e7b82 */ /* 0x000ea20000000a00 */
[----:B0-----:R-:W-:-:S07]  /*0080*/  IMAD.WIDE.U32 R2, R7, 0x8, R2 ;  /* 0x0000000807027825 */ /* 0x001fce00078e0002 */
[----:B------:R-:W0:Y:S01]  /*0090*/  LDC.64 R16, c[0x0][0x398] ;  /* 0x0000e600ff107b82 */ /* 0x000e220000000a00 */
[----:B-1----:R-:W5:Y:S01]  /*00a0*/  LDG.E.64 R2, desc[UR4][R2.64] ;  /* 0x0000000402027981 */ /* 0x002f62000c1e1b00 */
[----:B---3--:R-:W-:-:S06]  /*00b0*/  IMAD.WIDE.U32 R22, R7, 0x8, R22 ;  /* 0x0000000807167825 */ /* 0x008fcc00078e0016 */
[----:B------:R-:W1:Y:S01]  /*00c0*/  LDC.64 R18, c[0x0][0x3b8] ;  /* 0x0000ee00ff127b82 */ /* 0x000e620000000a00 */
[----:B-----5:R-:W-:-:S04]  /*00d0*/  SHF.R.S32.HI R9, RZ, 0x1f, R3 ;  /* 0x0000001fff097819 */ /* 0x020fc80000011403 */
[----:B------:R-:W-:-:S04]  /*00e0*/  LEA.HI R9, P1, R9, R2, RZ, 0xa ;  /* 0x0000000209097211 */ /* 0x000fc800078350ff */
[----:B------:R-:W-:Y:S01]  /*00f0*/  LOP3.LUT R5, R9, 0xfffffc00, RZ, 0xc0, !PT ;  /* 0xfffffc0009057812 */ /* 0x000fe200078ec0ff */
[----:B------:R-:W-:-:S04]  /*0100*/  IMAD.X R4, RZ, RZ, R3, P1 ;  /* 0x000000ffff047224 */ /* 0x000fc800008e0603 */
[----:B------:R-:W-:Y:S01]  /*0110*/  IMAD.IADD R5, R2, 0x1, -R5 ;  /* 0x0000000102057824 */ /* 0x000fe200078e0a05 */
[----:B------:R-:W-:-:S04]  /*0120*/  SHF.R.S64 R9, R9, 0xa, R4 ;  /* 0x0000000a09097819 */ /* 0x000fc80000001004 */
[----:B--2---:R-:W-:-:S13]  /*0130*/  ISETP.GE.U32.AND P0, PT, R0, R5, PT ;  /* 0x000000050000720c */ /* 0x004fda0003f06070 */
[----:B------:R-:W-:Y:S01]  /*0140*/  @!P0 IMAD R36, R0, R9, R0 ;  /* 0x0000000900248224 */ /* 0x000fe200078e0200 */
[----:B------:R-:W-:-:S04]  /*0150*/  @!P0 SHF.R.S32.HI R3, RZ, 0x1f, R9 ;  /* 0x0000001fff038819 */ /* 0x000fc80000011409 */
[----:B------:R-:W-:Y:S01]  /*0160*/  @!P0 IADD3 R2, P1, P2, R9, 0x1, R36 ;  /* 0x0000000109028810 */ /* 0x000fe20007a3e024 */
[-C--:B------:R-:W-:Y:S02]  /*0170*/  @P0 IMAD R36, R0, R9.reuse, R5 ;  /* 0x0000000900240224 */ /* 0x080fe400078e0205 */
[----:B------:R-:W2:Y:S01]  /*0180*/  LDC.64 R4, c[0x0][0x3b0] ;  /* 0x0000ec00ff047b82 */ /* 0x000ea20000000a00 */
[----:B------:R-:W-:Y:S02]  /*0190*/  @!P0 IADD3.X R3, PT, PT, R3, RZ, RZ, P1, P2 ;  /* 0x000000ff03038210 */ /* 0x000fe40000fe44ff */
[----:B------:R-:W-:Y:S02]  /*01a0*/  @P0 IADD3 R2, P1, PT, R36, R9, RZ ;  /* 0x0000000924020210 */ /* 0x000fe40007f3e0ff */
[----:B------:R-:W-:Y:S02]  /*01b0*/  SHF.R.S32.HI R0, RZ, 0x1f, R36 ;  /* 0x0000001fff007819 */ /* 0x000fe40000011424 */
[----:B------:R-:W-:-:S02]  /*01c0*/  @P0 LEA.HI.X.SX32 R3, R9, RZ, 0x1, P1 ;  /* 0x000000ff09030211 */ /* 0x000fc400008f0eff */
[----:B------:R-:W-:-:S04]  /*01d0*/  ISETP.GT.U32.AND P0, PT, R2, R36, PT ;  /* 0x000000240200720c */ /* 0x000fc80003f04070 */
[----:B------:R-:W-:-:S13]  /*01e0*/  ISETP.GT.AND.EX P0, PT, R3, R0, PT, P0 ;  /* 0x000000000300720c */ /* 0x000fda0003f04300 */
[----:B01--4-:R-:W-:Y:S05]  /*01f0*/  @!P0 EXIT ;  /* 0x000000000000894d */ /* 0x013fea0003800000 */
[----:B------:R-:W3:Y:S01]  /*0200*/  LDG.E.64 R22, desc[UR4][R22.64] ;  /* 0x0000000416167981 */ /* 0x000ee2000c1e1b00 */
[----:B--2---:R-:W-:-:S04]  /*0210*/  IMAD.WIDE.U32 R4, R7, 0x4, R4 ;  /* 0x0000000407047825 */ /* 0x004fc800078e0004 */
[C---:B------:R-:W-:Y:S01]  /*0220*/  IMAD.WIDE.U32 R12, R7.reuse, 0x8, R12 ;  /* 0x00000008070c7825 */ /* 0x040fe200078e000c */
[----:B------:R0:W2:Y:S03]  /*0230*/  LDG.E R6, desc[UR4][R4.64] ;  /* 0x0000000404067981 */ /* 0x0000a6000c1e1900 */
[----:B------:R-:W-:-:S04]  /*0240*/  IMAD.WIDE.U32 R14, R7, 0x8, R14 ;  /* 0x00000008070e7825 */ /* 0x000fc800078e000e */
[C---:B------:R-:W-:Y:S01]  /*0250*/  IMAD.WIDE.U32 R16, R7.reuse, 0x8, R16 ;  /* 0x0000000807107825 */ /* 0x040fe200078e0010 */
[----:B------:R-:W5:Y:S03]  /*0260*/  LDG.E.64 R12, desc[UR4][R12.64] ;  /* 0x000000040c0c7981 */ /* 0x000f66000c1e1b00 */
[----:B------:R-:W-:Y:S01]  /*0270*/  IMAD.WIDE.U32 R18, R7, 0x8, R18 ;  /* 0x0000000807127825 */ /* 0x000fe200078e0012 */
[----:B------:R-:W5:Y:S01]  /*0280*/  LDG.E.64 R14, desc[UR4][R14.64] ;  /* 0x000000040e0e7981 */ /* 0x000f62000c1e1b00 */
[----:B------:R-:W-:Y:S01]  /*0290*/  UMOV UR6, 0x54442d18 ;  /* 0x54442d1800067882 */ /* 0x000fe20000000000 */
[----:B------:R-:W-:Y:S01]  /*02a0*/  UMOV UR7, 0x402921fb ;  /* 0x402921fb00077882 */ /* 0x000fe20000000000 */
[----:B------:R-:W1:Y:S01]  /*02b0*/  LDCU.64 UR8, c[0x0][0x380] ;  /* 0x00007000ff0877ac */ /* 0x000e620008000a00 */
[----:B------:R-:W5:Y:S04]  /*02c0*/  LDG.E.64 R16, desc[UR4][R16.64] ;  /* 0x0000000410107981 */ /* 0x000f68000c1e1b00 */
[----:B------:R-:W5:Y:S01]  /*02d0*/  LDG.E.64 R18, desc[UR4][R18.64] ;  /* 0x0000000412127981 */ /* 0x000f62000c1e1b00 */
[----:B---3--:R-:W-:-:S02]  /*02e0*/  DMUL R20, R22, 3 ;  /* 0x4008000016147828 */ /* 0x008fc40000000000 */
[----:B0-----:R-:W-:-:S06]  /*02f0*/  DMUL R4, R22, UR6 ;  /* 0x0000000616047c28 */ /* 0x001fcc0008000000 */
[C---:B------:R-:W-:Y:S02]  /*0300*/  DMUL R20, R22.reuse, R20 ;  /* 0x0000001416147228 */ /* 0x040fe40000000000 */
[----:B------:R-:W-:Y:S01]  /*0310*/  DMUL R22, R22, R4 ;  /* 0x0000000416167228 */ /* 0x000fe20000000000 */
[----:B-12---:R-:W-:-:S10]  /*0320*/  VIADD R5, R6, 0x2 ;  /* 0x0000000206057836 */ /* 0x006fd40000000000 */
.L_x_17:
[-C--:B------:R-:W-:Y:S01]  /*0330*/  IABS R9, R5.reuse ;  /* 0x0000000500097213 */ /* 0x080fe20000000000 */
[----:B------:R-:W-:Y:S01]  /*0340*/  BSSY.RECONVERGENT B0, `(.L_x_13) ;  /* 0x0000035000007945 */ /* 0x000fe20003800200 */
[----:B------:R-:W-:Y:S02]  /*0350*/  IABS R10, R36 ;  /* 0x00000024000a7213 */ /* 0x000fe40000000000 */
[----:B------:R-:W0:Y:S01]  /*0360*/  I2F.RP R4, R9 ;  /* 0x0000000900047306 */ /* 0x000e220000209400 */
[----:B------:R-:W-:-:S07]  /*0370*/  IABS R24, R5 ;  /* 0x0000000500187213 */ /* 0x000fce0000000000 */
[----:B0-----:R-:W0:Y:S02]  /*0380*/  MUFU.RCP R4, R4 ;  /* 0x0000000400047308 */ /* 0x001e240000001000 */
[----:B0-----:R-:W-:-:S06]  /*0390*/  VIADD R6, R4, 0xffffffe ;  /* 0x0ffffffe04067836 */ /* 0x001fcc0000000000 */
[----:B------:R0:W1:Y:S02]  /*03a0*/  F2I.FTZ.U32.TRUNC.NTZ R7, R6 ;  /* 0x0000000600077305 */ /* 0x000064000021f000 */
[----:B0-----:R-:W-:Y:S02]  /*03b0*/  IMAD.MOV.U32 R6, RZ, RZ, RZ ;  /* 0x000000ffff067224 */ /* 0x001fe400078e00ff */
[----:B-1----:R-:W-:-:S04]  /*03c0*/  IMAD.MOV R8, RZ, RZ, -R7 ;  /* 0x000000ffff087224 */ /* 0x002fc800078e0a07 */
[----:B------:R-:W-:Y:S02]  /*03d0*/  IMAD R11, R8, R9, RZ ;  /* 0x00000009080b7224 */ /* 0x000fe400078e02ff */
[----:B------:R-:W-:Y:S02]  /*03e0*/  IMAD.MOV.U32 R8, RZ, RZ, R10 ;  /* 0x000000ffff087224 */ /* 0x000fe400078e000a */
[----:B------:R-:W-:-:S04]  /*03f0*/  IMAD.HI.U32 R7, R7, R11, R6 ;  /* 0x0000000b07077227 */ /* 0x000fc800078e0006 */
[----:B------:R-:W-:Y:S02]  /*0400*/  IMAD.MOV R11, RZ, RZ, -R24 ;  /* 0x000000ffff0b7224 */ /* 0x000fe400078e0a18 */
[----:B------:R-:W-:-:S04]  /*0410*/  IMAD.HI.U32 R6, R7, R8, RZ ;  /* 0x0000000807067227 */ /* 0x000fc800078e00ff */
[----:B------:R-:W-:Y:S02]  /*0420*/  IMAD R4, R6, R11, R8 ;  /* 0x0000000b06047224 */ /* 0x000fe400078e0208 */
[----:B------:R-:W-:-:S03]  /*0430*/  IMAD.MOV.U32 R8, RZ, RZ, 0x1 ;  /* 0x00000001ff087424 */ /* 0x000fc600078e00ff */
[----:B------:R-:W-:-:S13]  /*0440*/  ISETP.GT.U32.AND P1, PT, R9, R4, PT ;  /* 0x000000040900720c */ /* 0x000fda0003f24070 */
[----:B------:R-:W-:Y:S02]  /*0450*/  @!P1 IMAD.IADD R4, R4, 0x1, -R9 ;  /* 0x0000000104049824 */ /* 0x000fe400078e0a09 */
[----:B------:R-:W-:Y:S01]  /*0460*/  @!P1 VIADD R6, R6, 0x1 ;  /* 0x0000000106069836 */ /* 0x000fe20000000000 */
[----:B------:R-:W-:Y:S02]  /*0470*/  ISETP.NE.AND P1, PT, R5, RZ, PT ;  /* 0x000000ff0500720c */ /* 0x000fe40003f25270 */
[----:B------:R-:W-:Y:S02]  /*0480*/  ISETP.GE.U32.AND P0, PT, R4, R9, PT ;  /* 0x000000090400720c */ /* 0x000fe40003f06070 */
[----:B------:R-:W-:Y:S01]  /*0490*/  LOP3.LUT R4, R36, R5, RZ, 0x3c, !PT ;  /* 0x0000000524047212 */ /* 0x000fe200078e3cff */
[----:B------:R-:W0:Y:S03]  /*04a0*/  MUFU.RCP64H R9, R21 ;  /* 0x0000001500097308 */ /* 0x000e260000001800 */
[----:B------:R-:W-:-:S07]  /*04b0*/  ISETP.GE.AND P2, PT, R4, RZ, PT ;  /* 0x000000ff0400720c */ /* 0x000fce0003f46270 */
[----:B------:R-:W-:-:S06]  /*04c0*/  @P0 VIADD R6, R6, 0x1 ;  /* 0x0000000106060836 */ /* 0x000fcc0000000000 */
[----:B------:R-:W-:Y:S01]  /*04d0*/  @!P2 IMAD.MOV R6, RZ, RZ, -R6 ;  /* 0x000000ffff06a224 */ /* 0x000fe200078e0a06 */
[----:B------:R-:W-:Y:S01]  /*04e0*/  @!P1 LOP3.LUT R6, RZ, R5, RZ, 0x33, !PT ;  /* 0x00000005ff069212 */ /* 0x000fe200078e33ff */
[----:B0-----:R-:W-:-:S04]  /*04f0*/  DFMA R24, -R20, R8, 1 ;  /* 0x3ff000001418742b */ /* 0x001fc80000000108 */
[----:B------:R-:W-:-:S04]  /*0500*/  IMAD.WIDE R10, R6, R6, RZ ;  /* 0x00000006060a7225 */ /* 0x000fc800078e02ff */
[----:B------:R-:W-:Y:S01]  /*0510*/  DFMA R24, R24, R24, R24 ;  /* 0x000000181818722b */ /* 0x000fe20000000018 */
[----:B------:R-:W-:Y:S01]  /*0520*/  IMAD.MOV R7, RZ, RZ, -R6 ;  /* 0x000000ffff077224 */ /* 0x000fe200078e0a06 */
[----:B------:R-:W0:Y:S03]  /*0530*/  I2F.F64.U64 R10, R10 ;  /* 0x0000000a000a7312 */ /* 0x000e260000301800 */
[----:B------:R-:W-:-:S03]  /*0540*/  IMAD R7, R5, R7, R36 ;  /* 0x0000000705077224 */ /* 0x000fc600078e0224 */
[----:B------:R-:W-:-:S08]  /*0550*/  DFMA R24, R8, R24, R8 ;  /* 0x000000180818722b */ /* 0x000fd00000000008 */
[----:B------:R-:W-:Y:S02]  /*0560*/  DFMA R26, -R20, R24, 1 ;  /* 0x3ff00000141a742b */ /* 0x000fe40000000118 */
[----:B0----5:R-:W-:-:S06]  /*0570*/  DMUL R8, R16, R10 ;  /* 0x0000000a10087228 */ /* 0x021fcc0000000000 */
[----:B------:R-:W-:Y:S02]  /*0580*/  DFMA R26, R24, R26, R24 ;  /* 0x0000001a181a722b */ /* 0x000fe40000000018 */
[----:B------:R-:W-:-:S08]  /*0590*/  DMUL R28, R16, R8 ;  /* 0x00000008101c7228 */ /* 0x000fd00000000000 */
[----:B------:R-:W-:Y:S02]  /*05a0*/  DMUL R8, R28, R26 ;  /* 0x0000001a1c087228 */ /* 0x000fe40000000000 */
[----:B------:R-:W-:-:S06]  /*05b0*/  FSETP.GEU.AND P1, PT, |R29|, 6.5827683646048100446e-37, PT ;  /* 0x036000001d00780b */ /* 0x000fcc0003f2e200 */
[----:B------:R-:W-:-:S08]  /*05c0*/  DFMA R24, -R20, R8, R28 ;  /* 0x000000081418722b */ /* 0x000fd0000000011c */
[----:B------:R-:W-:-:S10]  /*05d0*/  DFMA R8, R26, R24, R8 ;  /* 0x000000181a08722b */ /* 0x000fd40000000008 */
[----:B------:R-:W-:-:S05]  /*05e0*/  FFMA R4, RZ, R21, R9 ;  /* 0x00000015ff047223 */ /* 0x000fca0000000009 */
[----:B------:R-:W-:-:S13]  /*05f0*/  FSETP.GT.AND P0, PT, |R4|, 1.469367938527859385e-39, PT ;  /* 0x001000000400780b */ /* 0x000fda0003f04200 */
[----:B------:R-:W-:Y:S05]  /*0600*/  @P0 BRA P1, `(.L_x_14) ;  /* 0x0000000000200947 */ /* 0x000fea0000800000 */
[----:B------:R-:W-:Y:S01]  /*0610*/  IMAD.MOV.U32 R24, RZ, RZ, R28 ;  /* 0x000000ffff187224 */ /* 0x000fe200078e001c */
[----:B------:R-:W-:Y:S01]  /*0620*/  MOV R4, 0x670 ;  /* 0x0000067000047802 */ /* 0x000fe20000000f00 */
[----:B------:R-:W-:Y:S02]  /*0630*/  IMAD.MOV.U32 R25, RZ, RZ, R29 ;  /* 0x000000ffff197224 */ /* 0x000fe400078e001d */
[----:B------:R-:W-:Y:S02]  /*0640*/  IMAD.MOV.U32 R28, RZ, RZ, R20 ;  /* 0x000000ffff1c7224 */ /* 0x000fe400078e0014 */
[----:B------:R-:W-:-:S07]  /*0650*/  IMAD.MOV.U32 R29, RZ, RZ, R21 ;  /* 0x000000ffff1d7224 */ /* 0x000fce00078e0015 */
[----:B------:R-:W-:Y:S05]  /*0660*/  CALL.REL.NOINC `($__internal_0_$__cuda_sm20_div_rn_f64_full) ;  /* 0x0000000000d47944 */ /* 0x000fea0003c00000 */
[----:B------:R-:W-:Y:S02]  /*0670*/  IMAD.MOV.U32 R8, RZ, RZ, R10 ;  /* 0x000000ffff087224 */ /* 0x000fe400078e000a */
[----:B------:R-:W-:-:S07]  /*0680*/  IMAD.MOV.U32 R9, RZ, RZ, R11 ;  /* 0x000000ffff097224 */ /* 0x000fce00078e000b */
.L_x_14:
[----:B------:R-:W-:Y:S05]  /*0690*/  BSYNC.RECONVERGENT B0 ;  /* 0x0000000000007941 */ /* 0x000fea0003800200 */
.L_x_13:
[----:B------:R-:W-:Y:S01]  /*06a0*/  DADD R10, -R8, 1 ;  /* 0x3ff00000080a7429 */ /* 0x000fe20000000100 */
[----:B------:R-:W0:Y:S01]  /*06b0*/  I2F.F64 R24, R7 ;  /* 0x0000000700187312 */ /* 0x000e220000201c00 */
[----:B------:R-:W-:Y:S01]  /*06c0*/  IMAD.MOV.U32 R8, RZ, RZ, 0x1 ;  /* 0x00000001ff087424 */ /* 0x000fe200078e00ff */
[----:B------:R-:W-:Y:S01]  /*06d0*/  UMOV UR6, 0x54442d18 ;  /* 0x54442d1800067882 */ /* 0x000fe20000000000 */
[----:B------:R-:W-:Y:S01]  /*06e0*/  UMOV UR7, 0x400921fb ;  /* 0x400921fb00077882 */ /* 0x000fe20000000000 */
[----:B------:R-:W-:Y:S03]  /*06f0*/  BSSY.RECONVERGENT B0, `(.L_x_15) ;  /* 0x0000021000007945 */ /* 0x000fe60003800200 */
[----:B------:R-:W-:Y:S01]  /*0700*/  DMUL R10, R10, 3 ;  /* 0x400800000a0a7828 */ /* 0x000fe20000000000 */
[----:B------:R-:W1:Y:S07]  /*0710*/  MUFU.RCP64H R9, R23 ;  /* 0x0000001700097308 */ /* 0x000e6e0000001800 */
[----:B------:R-:W-:-:S02]  /*0720*/  DMUL R10, R10, 4 ;  /* 0x401000000a0a7828 */ /* 0x000fc40000000000 */
[----:B0-----:R-:W-:-:S06]  /*0730*/  DFMA R24, R14, R24, R12 ;  /* 0x000000180e18722b */ /* 0x001fcc000000000c */
[----:B------:R-:W-:Y:S01]  /*0740*/  DMUL R10, R10, UR6 ;  /* 0x000000060a0a7c28 */ /* 0x000fe20008000000 */
[----:B------:R-:W-:Y:S01]  /*0750*/  UMOV UR6, 0x9abcaf48 ;  /* 0x9abcaf4800067882 */ /* 0x000fe20000000000 */
[----:B-1----:R-:W-:Y:S01]  /*0760*/  DFMA R26, -R22, R8, 1 ;  /* 0x3ff00000161a742b */ /* 0x002fe20000000108 */
[----:B------:R-:W-:-:S05]  /*0770*/  UMOV UR7, 0x3e7ad7f2 ;  /* 0x3e7ad7f200077882 */ /* 0x000fca0000000000 */
[----:B------:R-:W-:Y:S02]  /*0780*/  DMUL R10, R10, UR6 ;  /* 0x000000060a0a7c28 */ /* 0x000fe40008000000 */
[----:B------:R-:W-:Y:S02]  /*0790*/  DFMA R28, R26, R26, R26 ;  /* 0x0000001a1a1c722b */ /* 0x000fe4000000001a */
[----:B------:R-:W0:Y:S04]  /*07a0*/  I2F.F64 R26, R6 ;  /* 0x00000006001a7312 */ /* 0x000e280000201c00 */
[----:B------:R-:W-:Y:S02]  /*07b0*/  DMUL R10, R10, R24 ;  /* 0x000000180a0a7228 */ /* 0x000fe40000000000 */
[----:B------:R-:W-:-:S08]  /*07c0*/  DFMA R28, R8, R28, R8 ;  /* 0x0000001c081c722b */ /* 0x000fd00000000008 */
[----:B------:R-:W-:Y:S02]  /*07d0*/  DFMA R8, -R22, R28, 1 ;  /* 0x3ff000001608742b */ /* 0x000fe4000000011c */
[----:B0-----:R-:W-:-:S06]  /*07e0*/  DMUL R10, R10, R26 ;  /* 0x0000001a0a0a7228 */ /* 0x001fcc0000000000 */
        /* <DEDUP_REMOVED lines=17> */
.L_x_16:
[----:B------:R-:W-:Y:S05]  /*0900*/  BSYNC.RECONVERGENT B0 ;  /* 0x0000000000007941 */ /* 0x000fea0003800200 */
.L_x_15:
[----:B------:R-:W-:Y:S01]  /*0910*/  IADD3 R4, P0, PT, R18, R36, RZ ;  /* 0x0000002412047210 */ /* 0x000fe20007f1e0ff */
[----:B------:R-:W-:-:S04]  /*0920*/  VIADD R36, R36, 0x1 ;  /* 0x0000000124247836 */ /* 0x000fc80000000000 */
[----:B------:R-:W-:Y:S01]  /*0930*/  IMAD.X R7, R19, 0x1, R0, P0 ;  /* 0x0000000113077824 */ /* 0x000fe200000e0600 */
[C---:B------:R-:W-:Y:S02]  /*0940*/  LEA R6, P0, R4.reuse, UR8, 0x3 ;  /* 0x0000000804067c11 */ /* 0x040fe4000f8018ff */
[----:B------:R-:W-:Y:S02]  /*0950*/  SHF.R.S32.HI R0, RZ, 0x1f, R36 ;  /* 0x0000001fff007819 */ /* 0x000fe40000011424 */
[----:B------:R-:W-:Y:S02]  /*0960*/  LEA.HI.X R7, R4, UR9, R7, 0x3, P0 ;  /* 0x0000000904077c11 */ /* 0x000fe400080f1c07 */
[----:B------:R-:W-:-:S03]  /*0970*/  ISETP.GT.U32.AND P0, PT, R2, R36, PT ;  /* 0x000000240200720c */ /* 0x000fc60003f04070 */
[----:B------:R0:W-:Y:S01]  /*0980*/  STG.E.64 desc[UR4][R6.64], R8 ;  /* 0x0000000806007986 */ /* 0x0001e2000c101b04 */
[----:B------:R-:W-:-:S13]  /*0990*/  ISETP.GT.AND.EX P0, PT, R3, R0, PT, P0 ;  /* 0x000000000300720c */ /* 0x000fda0003f04300 */
[----:B0-----:R-:W-:Y:S05]  /*09a0*/  @P0 BRA `(.L_x_17) ;  /* 0xfffffff800600947 */ /* 0x001fea000383ffff */
[----:B------:R-:W-:Y:S05]  /*09b0*/  EXIT ;  /* 0x000000000000794d */ /* 0x000fea0003800000 */
        .weak           $__internal_0_$__cuda_sm20_div_rn_f64_full
        .type           $__internal_0_$__cuda_sm20_div_rn_f64_full,@function
        .size           $__internal_0_$__cuda_sm20_div_rn_f64_full,(.L_x_24 - $__internal_0_$__cuda_sm20_div_rn_f64_full)
$__internal_0_$__cuda_sm20_div_rn_f64_full:
[----:B------:R-:W-:Y:S01]  /*09c0*/  FSETP.GEU.AND P2, PT, |R25|, 1.469367938527859385e-39, PT ;  /* 0x001000001900780b */ /* 0x000fe20003f4e200 */
[----:B------:R-:W-:Y:S01]  /*09d0*/  IMAD.MOV.U32 R10, RZ, RZ, R24 ;  /* 0x000000ffff0a7224 */ /* 0x000fe200078e0018 */
[C---:B------:R-:W-:Y:S01]  /*09e0*/  FSETP.GEU.AND P0, PT, |R29|.reuse, 1.469367938527859385e-39, PT ;  /* 0x001000001d00780b */ /* 0x040fe20003f0e200 */
[----:B------:R-:W-:Y:S01]  /*09f0*/  IMAD.MOV.U32 R30, RZ, RZ, 0x1 ;  /* 0x00000001ff1e7424 */ /* 0x000fe200078e00ff */
[----:B------:R-:W-:Y:S01]  /*0a00*/  LOP3.LUT R26, R29, 0x800fffff, RZ, 0xc0, !PT ;  /* 0x800fffff1d1a7812 */ /* 0x000fe200078ec0ff */
[----:B------:R-:W-:Y:S01]  /*0a10*/  BSSY.RECONVERGENT B1, `(.L_x_18) ;  /* 0x0000052000017945 */ /* 0x000fe20003800200 */
[----:B------:R-:W-:Y:S02]  /*0a20*/  LOP3.LUT R8, R25, 0x7ff00000, RZ, 0xc0, !PT ;  /* 0x7ff0000019087812 */ /* 0x000fe400078ec0ff */
[----:B------:R-:W-:Y:S01]  /*0a30*/  LOP3.LUT R27, R26, 0x3ff00000, RZ, 0xfc, !PT ;  /* 0x3ff000001a1b7812 */ /* 0x000fe200078efcff */
[----:B------:R-:W-:Y:S01]  /*0a40*/  IMAD.MOV.U32 R26, RZ, RZ, R28 ;  /* 0x000000ffff1a7224 */ /* 0x000fe200078e001c */
[----:B------:R-:W-:-:S03]  /*0a50*/  LOP3.LUT R37, R29, 0x7ff00000, RZ, 0xc0, !PT ;  /* 0x7ff000001d257812 */ /* 0x000fc600078ec0ff */
[----:B------:R-:W-:Y:S01]  /*0a60*/  @!P2 LOP3.LUT R9, R29, 0x7ff00000, RZ, 0xc0, !PT ;  /* 0x7ff000001d09a812 */ /* 0x000fe200078ec0ff */
[----:B------:R-:W-:Y:S01]  /*0a70*/  @!P2 IMAD.MOV.U32 R32, RZ, RZ, RZ ;  /* 0x000000ffff20a224 */ /* 0x000fe200078e00ff */
[----:B------:R-:W-:Y:S01]  /*0a80*/  @!P0 DMUL R26, R28, 8.98846567431157953865e+307 ;  /* 0x7fe000001c1a8828 */ /* 0x000fe20000000000 */
[C---:B------:R-:W-:Y:S02]  /*0a90*/  ISETP.GE.U32.AND P1, PT, R8.reuse, R37, PT ;  /* 0x000000250800720c */ /* 0x040fe40003f26070 */
[----:B------:R-:W-:Y:S01]  /*0aa0*/  @!P2 ISETP.GE.U32.AND P3, PT, R8, R9, PT ;  /* 0x000000090800a20c */ /* 0x000fe20003f66070 */
[----:B------:R-:W-:Y:S02]  /*0ab0*/  IMAD.MOV.U32 R9, RZ, RZ, 0x1ca00000 ;  /* 0x1ca00000ff097424 */ /* 0x000fe400078e00ff */
[----:B------:R-:W0:Y:S03]  /*0ac0*/  MUFU.RCP64H R31, R27 ;  /* 0x0000001b001f7308 */ /* 0x000e260000001800 */
[----:B------:R-:W-:-:S02]  /*0ad0*/  @!P2 SEL R33, R9, 0x63400000, !P3 ;  /* 0x634000000921a807 */ /* 0x000fc40005800000 */
[----:B------:R-:W-:Y:S02]  /*0ae0*/  SEL R11, R9, 0x63400000, !P1 ;  /* 0x63400000090b7807 */ /* 0x000fe40004800000 */
[--C-:B------:R-:W-:Y:S02]  /*0af0*/  @!P2 LOP3.LUT R33, R33, 0x80000000, R25.reuse, 0xf8, !PT ;  /* 0x800000002121a812 */ /* 0x100fe400078ef819 */
[----:B------:R-:W-:Y:S02]  /*0b00*/  LOP3.LUT R11, R11, 0x800fffff, R25, 0xf8, !PT ;  /* 0x800fffff0b0b7812 */ /* 0x000fe400078ef819 */
[----:B------:R-:W-:Y:S02]  /*0b10*/  @!P2 LOP3.LUT R33, R33, 0x100000, RZ, 0xfc, !PT ;  /* 0x001000002121a812 */ /* 0x000fe400078efcff */
[----:B------:R-:W-:-:S04]  /*0b20*/  @!P0 LOP3.LUT R37, R27, 0x7ff00000, RZ, 0xc0, !PT ;  /* 0x7ff000001b258812 */ /* 0x000fc800078ec0ff */
[----:B------:R-:W-:Y:S02]  /*0b30*/  @!P2 DFMA R10, R10, 2, -R32 ;  /* 0x400000000a0aa82b */ /* 0x000fe40000000820 */
[----:B0-----:R-:W-:-:S08]  /*0b40*/  DFMA R32, R30, -R26, 1 ;  /* 0x3ff000001e20742b */ /* 0x001fd0000000081a */
[----:B------:R-:W-:-:S08]  /*0b50*/  DFMA R32, R32, R32, R32 ;  /* 0x000000202020722b */ /* 0x000fd00000000020 */
[----:B------:R-:W-:-:S08]  /*0b60*/  DFMA R30, R30, R32, R30 ;  /* 0x000000201e1e722b */ /* 0x000fd0000000001e */
[----:B------:R-:W-:-:S08]  /*0b70*/  DFMA R32, R30, -R26, 1 ;  /* 0x3ff000001e20742b */ /* 0x000fd0000000081a */
[----:B------:R-:W-:-:S08]  /*0b80*/  DFMA R30, R30, R32, R30 ;  /* 0x000000201e1e722b */ /* 0x000fd0000000001e */
[----:B------:R-:W-:-:S08]  /*0b90*/  DMUL R32, R30, R10 ;  /* 0x0000000a1e207228 */ /* 0x000fd00000000000 */
[----:B------:R-:W-:-:S08]  /*0ba0*/  DFMA R34, R32, -R26, R10 ;  /* 0x8000001a2022722b */ /* 0x000fd0000000000a */
[----:B------:R-:W-:Y:S01]  /*0bb0*/  DFMA R34, R30, R34, R32 ;  /* 0x000000221e22722b */ /* 0x000fe20000000020 */
[----:B------:R-:W-:Y:S01]  /*0bc0*/  IMAD.MOV.U32 R30, RZ, RZ, R8 ;  /* 0x000000ffff1e7224 */ /* 0x000fe200078e0008 */
[----:B------:R-:W-:-:S05]  /*0bd0*/  @!P2 LOP3.LUT R30, R11, 0x7ff00000, RZ, 0xc0, !PT ;  /* 0x7ff000000b1ea812 */ /* 0x000fca00078ec0ff */
[----:B------:R-:W-:-:S05]  /*0be0*/  VIADD R31, R30, 0xffffffff ;  /* 0xffffffff1e1f7836 */ /* 0x000fca0000000000 */
[----:B------:R-:W-:Y:S01]  /*0bf0*/  ISETP.GT.U32.AND P0, PT, R31, 0x7feffffe, PT ;  /* 0x7feffffe1f00780c */ /* 0x000fe20003f04070 */
[----:B------:R-:W-:-:S05]  /*0c00*/  VIADD R31, R37, 0xffffffff ;  /* 0xffffffff251f7836 */ /* 0x000fca0000000000 */
[----:B------:R-:W-:-:S13]  /*0c10*/  ISETP.GT.U32.OR P0, PT, R31, 0x7feffffe, P0 ;  /* 0x7feffffe1f00780c */ /* 0x000fda0000704470 */
[----:B------:R-:W-:Y:S05]  /*0c20*/  @P0 BRA `(.L_x_19) ;  /* 0x00000000006c0947 */ /* 0x000fea0003800000 */
[----:B------:R-:W-:Y:S01]  /*0c30*/  LOP3.LUT R25, R29, 0x7ff00000, RZ, 0xc0, !PT ;  /* 0x7ff000001d197812 */ /* 0x000fe200078ec0ff */
[----:B------:R-:W-:-:S03]  /*0c40*/  IMAD.MOV.U32 R24, RZ, RZ, RZ ;  /* 0x000000ffff187224 */ /* 0x000fc600078e00ff */
[CC--:B------:R-:W-:Y:S02]  /*0c50*/  ISETP.GE.U32.AND P0, PT, R8.reuse, R25.reuse, PT ;  /* 0x000000190800720c */ /* 0x0c0fe40003f06070 */
[----:B------:R-:W-:Y:S02]  /*0c60*/  VIADDMNMX R8, R8, -R25, 0xb9600000, !PT ;  /* 0xb960000008087446 */ /* 0x000fe40007800919 */
[----:B------:R-:W-:Y:S02]  /*0c70*/  SEL R9, R9, 0x63400000, !P0 ;  /* 0x6340000009097807 */ /* 0x000fe40004000000 */
[----:B------:R-:W-:-:S05]  /*0c80*/  VIMNMX R8, PT, PT, R8, 0x46a00000, PT ;  /* 0x46a0000008087848 */ /* 0x000fca0003fe0100 */
[----:B------:R-:W-:-:S04]  /*0c90*/  IMAD.IADD R30, R8, 0x1, -R9 ;  /* 0x00000001081e7824 */ /* 0x000fc800078e0a09 */
[----:B------:R-:W-:-:S06]  /*0ca0*/  VIADD R25, R30, 0x7fe00000 ;  /* 0x7fe000001e197836 */ /* 0x000fcc0000000000 */
[----:B------:R-:W-:-:S10]  /*0cb0*/  DMUL R8, R34, R24 ;  /* 0x0000001822087228 */ /* 0x000fd40000000000 */
[----:B------:R-:W-:-:S13]  /*0cc0*/  FSETP.GTU.AND P0, PT, |R9|, 1.469367938527859385e-39, PT ;  /* 0x001000000900780b */ /* 0x000fda0003f0c200 */
[----:B------:R-:W-:Y:S05]  /*0cd0*/  @P0 BRA `(.L_x_20) ;  /* 0x0000000000940947 */ /* 0x000fea0003800000 */
[----:B------:R-:W-:Y:S01]  /*0ce0*/  DFMA R10, R34, -R26, R10 ;  /* 0x8000001a220a722b */ /* 0x000fe2000000000a */
[----:B------:R-:W-:-:S09]  /*0cf0*/  IMAD.MOV.U32 R24, RZ, RZ, RZ ;  /* 0x000000ffff187224 */ /* 0x000fd200078e00ff */
[C---:B------:R-:W-:Y:S02]  /*0d00*/  FSETP.NEU.AND P0, PT, R11.reuse, RZ, PT ;  /* 0x000000ff0b00720b */ /* 0x040fe40003f0d000 */
[----:B------:R-:W-:-:S04]  /*0d10*/  LOP3.LUT R29, R11, 0x80000000, R29, 0x48, !PT ;  /* 0x800000000b1d7812 */ /* 0x000fc800078e481d */
[----:B------:R-:W-:-:S07]  /*0d20*/  LOP3.LUT R25, R29, R25, RZ, 0xfc, !PT ;  /* 0x000000191d197212 */ /* 0x000fce00078efcff */
[----:B------:R-:W-:Y:S05]  /*0d30*/  @!P0 BRA `(.L_x_20) ;  /* 0x00000000007c8947 */ /* 0x000fea0003800000 */
[----:B------:R-:W-:Y:S01]  /*0d40*/  IMAD.MOV R11, RZ, RZ, -R30 ;  /* 0x000000ffff0b7224 */ /* 0x000fe200078e0a1e */
[----:B------:R-:W-:Y:S01]  /*0d50*/  DMUL.RP R24, R34, R24 ;  /* 0x0000001822187228 */ /* 0x000fe20000008000 */
[----:B------:R-:W-:-:S06]  /*0d60*/  IMAD.MOV.U32 R10, RZ, RZ, RZ ;  /* 0x000000ffff0a7224 */ /* 0x000fcc00078e00ff */
[----:B------:R-:W-:-:S03]  /*0d70*/  DFMA R10, R8, -R10, R34 ;  /* 0x8000000a080a722b */ /* 0x000fc60000000022 */
[----:B------:R-:W-:-:S03]  /*0d80*/  LOP3.LUT R29, R25, R29, RZ, 0x3c, !PT ;  /* 0x0000001d191d7212 */ /* 0x000fc600078e3cff */
[----:B------:R-:W-:-:S04]  /*0d90*/  IADD3 R10, PT, PT, -R30, -0x43300000, RZ ;  /* 0xbcd000001e0a7810 */ /* 0x000fc80007ffe1ff */
[----:B------:R-:W-:-:S04]  /*0da0*/  FSETP.NEU.AND P0, PT, |R11|, R10, PT ;  /* 0x0000000a0b00720b */ /* 0x000fc80003f0d200 */
[----:B------:R-:W-:Y:S02]  /*0db0*/  FSEL R8, R24, R8, !P0 ;  /* 0x0000000818087208 */ /* 0x000fe40004000000 */
[----:B------:R-:W-:Y:S01]  /*0dc0*/  FSEL R9, R29, R9, !P0 ;  /* 0x000000091d097208 */ /* 0x000fe20004000000 */
[----:B------:R-:W-:Y:S06]  /*0dd0*/  BRA `(.L_x_20) ;  /* 0x0000000000547947 */ /* 0x000fec0003800000 */
.L_x_19:
[----:B------:R-:W-:-:S14]  /*0de0*/  DSETP.NAN.AND P0, PT, R24, R24, PT ;  /* 0x000000181800722a */ /* 0x000fdc0003f08000 */
[----:B------:R-:W-:Y:S05]  /*0df0*/  @P0 BRA `(.L_x_21) ;  /* 0x0000000000440947 */ /* 0x000fea0003800000 */
[----:B------:R-:W-:-:S14]  /*0e00*/  DSETP.NAN.AND P0, PT, R28, R28, PT ;  /* 0x0000001c1c00722a */ /* 0x000fdc0003f08000 */
[----:B------:R-:W-:Y:S05]  /*0e10*/  @P0 BRA `(.L_x_22) ;  /* 0x0000000000300947 */ /* 0x000fea0003800000 */
[----:B------:R-:W-:Y:S01]  /*0e20*/  ISETP.NE.AND P0, PT, R30, R37, PT ;  /* 0x000000251e00720c */ /* 0x000fe20003f05270 */
[----:B------:R-:W-:Y:S02]  /*0e30*/  IMAD.MOV.U32 R8, RZ, RZ, 0x0 ;  /* 0x00000000ff087424 */ /* 0x000fe400078e00ff */
[----:B------:R-:W-:-:S10]  /*0e40*/  IMAD.MOV.U32 R9, RZ, RZ, -0x80000 ;  /* 0xfff80000ff097424 */ /* 0x000fd400078e00ff */
[----:B------:R-:W-:Y:S05]  /*0e50*/  @!P0 BRA `(.L_x_20) ;  /* 0x0000000000348947 */ /* 0x000fea0003800000 */
[----:B------:R-:W-:Y:S02]  /*0e60*/  ISETP.NE.AND P0, PT, R30, 0x7ff00000, PT ;  /* 0x7ff000001e00780c */ /* 0x000fe40003f05270 */
[----:B------:R-:W-:Y:S02]  /*0e70*/  LOP3.LUT R9, R25, 0x80000000, R29, 0x48, !PT ;  /* 0x8000000019097812 */ /* 0x000fe400078e481d */
[----:B------:R-:W-:-:S13]  /*0e80*/  ISETP.EQ.OR P0, PT, R37, RZ, !P0 ;  /* 0x000000ff2500720c */ /* 0x000fda0004702670 */
[----:B------:R-:W-:Y:S01]  /*0e90*/  @P0 LOP3.LUT R10, R9, 0x7ff00000, RZ, 0xfc, !PT ;  /* 0x7ff00000090a0812 */ /* 0x000fe200078efcff */
[----:B------:R-:W-:Y:S02]  /*0ea0*/  @!P0 IMAD.MOV.U32 R8, RZ, RZ, RZ ;  /* 0x000000ffff088224 */ /* 0x000fe400078e00ff */
[----:B------:R-:W-:Y:S02]  /*0eb0*/  @P0 IMAD.MOV.U32 R8, RZ, RZ, RZ ;  /* 0x000000ffff080224 */ /* 0x000fe400078e00ff */
[----:B------:R-:W-:Y:S01]  /*0ec0*/  @P0 IMAD.MOV.U32 R9, RZ, RZ, R10 ;  /* 0x000000ffff090224 */ /* 0x000fe200078e000a */
[----:B------:R-:W-:Y:S06]  /*0ed0*/  BRA `(.L_x_20) ;  /* 0x0000000000147947 */ /* 0x000fec0003800000 */
.L_x_22:
[----:B------:R-:W-:Y:S01]  /*0ee0*/  LOP3.LUT R9, R29, 0x80000, RZ, 0xfc, !PT ;  /* 0x000800001d097812 */ /* 0x000fe200078efcff */
[----:B------:R-:W-:Y:S01]  /*0ef0*/  IMAD.MOV.U32 R8, RZ, RZ, R28 ;  /* 0x000000ffff087224 */ /* 0x000fe200078e001c */
[----:B------:R-:W-:Y:S06]  /*0f00*/  BRA `(.L_x_20) ;  /* 0x0000000000087947 */ /* 0x000fec0003800000 */
.L_x_21:
[----:B------:R-:W-:Y:S01]  /*0f10*/  LOP3.LUT R9, R25, 0x80000, RZ, 0xfc, !PT ;  /* 0x0008000019097812 */ /* 0x000fe200078efcff */
[----:B------:R-:W-:-:S07]  /*0f20*/  IMAD.MOV.U32 R8, RZ, RZ, R24 ;  /* 0x000000ffff087224 */ /* 0x000fce00078e0018 */
.L_x_20:
[----:B------:R-:W-:Y:S05]  /*0f30*/  BSYNC.RECONVERGENT B1 ;  /* 0x0000000000017941 */ /* 0x000fea0003800200 */
.L_x_18:
[----:B------:R-:W-:Y:S02]  /*0f40*/  IMAD.MOV.U32 R10, RZ, RZ, R8 ;  /* 0x000000ffff0a7224 */ /* 0x000fe400078e0008 */
[----:B------:R-:W-:Y:S02]  /*0f50*/  IMAD.MOV.U32 R11, RZ, RZ, R9 ;  /* 0x000000ffff0b7224 */ /* 0x000fe400078e0009 */
[----:B------:R-:W-:Y:S02]  /*0f60*/  IMAD.MOV.U32 R8, RZ, RZ, R4 ;  /* 0x000000ffff087224 */ /* 0x000fe400078e0004 */
[----:B------:R-:W-:-:S04]  /*0f70*/  IMAD.MOV.U32 R9, RZ, RZ, 0x0 ;  /* 0x00000000ff097424 */ /* 0x000fc800078e00ff */
[----:B------:R-:W-:Y:S05]  /*0f80*/  RET.REL.NODEC R8 `(_Z4initPdS_S_S_S_PlPiS0_) ;  /* 0xfffffff0081c7950 */ /* 0x000fea0003c3ffff */
.L_x_23:
        /* <DEDUP_REMOVED lines=15> */
.L_x_24:


//--------------------- .nv.shared.reserved.0     --------------------------
	.section	.nv.shared.reserved.0,"aw",@nobits
	.weak		__nv_reservedSMEM_offset_0_alias
	.size		__nv_reservedSMEM_offset_0_alias, 0, 64
	.other		__nv_reservedSMEM_offset_0_alias,@"STO_CUDA_RESERVED_SHARED STV_DEFAULT"
__nv_reservedSMEM_offset_0_alias:
	.zero		0
	.zero		64


//--------------------- .nv.constant0._Z3runPdS_S_PlS0_PiS1_S0_S_ --------------------------
	.section	.nv.constant0._Z3runPdS_S_PlS0_PiS1_S0_S_,"a",@progbits
	.sectionflags	@""
	.align	4
.nv.constant0._Z3runPdS_S_PlS0_PiS1_S0_S_:
	.zero		968


//--------------------- .nv.constant0._Z4initPdS_S_S_S_PlPiS0_ --------------------------
	.section	.nv.constant0._Z4initPdS_S_S_S_PlPiS0_,"a",@progbits
	.sectionflags	@""
	.align	4
.nv.constant0._Z4initPdS_S_S_S_PlPiS0_:
	.zero		960


//--------------------- SYMBOLS --------------------------

	.type		.nv.reservedSmem.offset0,@object
	.size		.nv.reservedSmem.offset0,0x4
